//
// Generated by NVIDIA NVVM Compiler
//
// Compiler Build ID: CL-36424714
// Cuda compilation tools, release 13.0, V13.0.88
// Based on NVVM 20.0.0
//

.version 9.0
.target sm_100
.address_size 64

	// .globl	my_kernel_kernel0
// _ZZ17my_kernel_kernel0E18PaddedInput_shared has been demoted
// _ZZ17my_kernel_kernel0E18placeholder_shared has been demoted

.visible .entry my_kernel_kernel0(
	.param .u64 .ptr .align 1 my_kernel_kernel0_param_0,
	.param .u64 .ptr .align 1 my_kernel_kernel0_param_1,
	.param .u64 .ptr .align 1 my_kernel_kernel0_param_2,
	.param .u64 .ptr .align 1 my_kernel_kernel0_param_3,
	.param .u64 .ptr .align 1 my_kernel_kernel0_param_4,
	.param .u64 .ptr .align 1 my_kernel_kernel0_param_5
)
{
	.reg .pred 	%p<34>;
	.reg .b16 	%rs<20>;
	.reg .b32 	%r<190>;
	.reg .b32 	%f<632>;
	.reg .b64 	%rd<31>;
	// demoted variable
	.shared .align 4 .b8 _ZZ17my_kernel_kernel0E18PaddedInput_shared[21120];
	// demoted variable
	.shared .align 4 .b8 _ZZ17my_kernel_kernel0E18placeholder_shared[576];
	ld.param.u64 	%rd7, [my_kernel_kernel0_param_0];
	ld.param.u64 	%rd8, [my_kernel_kernel0_param_1];
	cvta.to.global.u64 	%rd1, %rd7;
	cvta.to.global.u64 	%rd2, %rd8;
	mov.u32 	%r1, %tid.x;
	shr.u32 	%r2, %r1, 3;
	shr.u32 	%r55, %r1, 2;
	sub.s32 	%r3, 1320, %r55;
	mov.u32 	%r56, %ctaid.x;
	shr.u32 	%r57, %r56, 3;
	and.b32  	%r4, %r57, 268435448;
	and.b32  	%r58, %r57, 6;
	and.b32  	%r5, %r55, 1;
	or.b32  	%r6, %r58, %r5;
	shl.b32 	%r59, %r56, 12;
	and.b32  	%r7, %r59, 2147221504;
	shl.b32 	%r60, %r56, 3;
	and.b32  	%r8, %r60, 384;
	and.b32  	%r9, %r1, 3;
	shr.u32 	%r10, %r1, 4;
	shl.b32 	%r61, %r56, 2;
	and.b32  	%r11, %r61, 60;
	shl.b32 	%r62, %r1, 2;
	mov.u32 	%r63, _ZZ17my_kernel_kernel0E18placeholder_shared;
	add.s32 	%r12, %r63, %r62;
	shl.b32 	%r64, %r1, 4;
	and.b32  	%r13, %r64, 240;
	mov.b32 	%r179, 0;
	mov.f32 	%f624, 0f00000000;
	mov.f32 	%f608, %f624;
	mov.f32 	%f592, %f624;
	mov.f32 	%f576, %f624;
	mov.f32 	%f628, %f624;
	mov.f32 	%f612, %f624;
	mov.f32 	%f596, %f624;
	mov.f32 	%f580, %f624;
	mov.f32 	%f625, %f624;
	mov.f32 	%f609, %f624;
	mov.f32 	%f593, %f624;
	mov.f32 	%f577, %f624;
	mov.f32 	%f629, %f624;
	mov.f32 	%f613, %f624;
	mov.f32 	%f597, %f624;
	mov.f32 	%f581, %f624;
	mov.f32 	%f626, %f624;
	mov.f32 	%f610, %f624;
	mov.f32 	%f594, %f624;
	mov.f32 	%f578, %f624;
	mov.f32 	%f630, %f624;
	mov.f32 	%f614, %f624;
	mov.f32 	%f598, %f624;
	mov.f32 	%f582, %f624;
	mov.f32 	%f627, %f624;
	mov.f32 	%f611, %f624;
	mov.f32 	%f595, %f624;
	mov.f32 	%f579, %f624;
	mov.f32 	%f631, %f624;
	mov.f32 	%f615, %f624;
	mov.f32 	%f599, %f624;
	mov.f32 	%f583, %f624;
$L__BB0_1:
	or.b32  	%r67, %r179, %r6;
	setp.eq.s32 	%p2, %r67, 0;
	sub.s32 	%r68, 9, %r6;
	setp.ge.u32 	%p3, %r179, %r68;
	or.pred  	%p1, %p2, %p3;
	add.s32 	%r69, %r179, %r5;
	shl.b32 	%r70, %r69, 6;
	add.s32 	%r71, %r9, %r7;
	add.s32 	%r72, %r71, %r8;
	add.s32 	%r73, %r72, %r70;
	add.s32 	%r15, %r73, -33344;
	shl.b32 	%r16, %r179, 12;
	mov.b32 	%r180, 0;
$L__BB0_2:
	bar.sync 	0;
	shl.b32 	%r75, %r180, 2;
	add.s32 	%r18, %r15, %r75;
	mov.b32 	%r181, 0;
$L__BB0_3:
	shl.b32 	%r76, %r181, 4;
	add.s32 	%r20, %r76, %r2;
	setp.gt.u32 	%p4, %r20, 659;
	shl.b32 	%r77, %r181, 5;
	setp.ge.u32 	%p5, %r77, %r3;
	or.pred  	%p6, %p4, %p5;
	@%p6 bra 	$L__BB0_9;
	shl.b32 	%r79, %r181, 7;
	add.s32 	%r21, %r79, %r1;
	setp.gt.u32 	%p7, %r21, 5279;
	mov.f32 	%f566, 0f00000000;
	@%p7 bra 	$L__BB0_9;
	cvt.u16.u32 	%rs1, %r20;
	mul.hi.u16 	%rs5, %rs1, -1985;
	shr.u16 	%rs6, %rs5, 6;
	cvt.u32.u16 	%r22, %rs6;
	or.b32  	%r80, %r4, %r22;
	setp.eq.s32 	%p8, %r80, 0;
	add.s32 	%r81, %r4, %r22;
	setp.gt.u32 	%p9, %r81, 128;
	or.pred  	%p10, %p8, %p9;
	@%p10 bra 	$L__BB0_8;
	mul.hi.u16 	%rs7, %rs1, -1985;
	shr.u16 	%rs8, %rs7, 6;
	mul.lo.s16 	%rs9, %rs8, 66;
	sub.s16 	%rs2, %rs1, %rs9;
	add.s16 	%rs10, %rs2, -65;
	setp.lt.u16 	%p11, %rs10, -64;
	or.pred  	%p12, %p11, %p1;
	@%p12 bra 	$L__BB0_8;
	shl.b32 	%r83, %r22, 15;
	shl.b16 	%rs11, %rs2, 9;
	cvt.u32.u16 	%r84, %rs11;
	add.s32 	%r85, %r18, %r83;
	add.s32 	%r86, %r85, %r84;
	mul.wide.s32 	%rd9, %r86, 4;
	add.s64 	%rd10, %rd1, %rd9;
	ld.global.nc.f32 	%f566, [%rd10];
$L__BB0_8:
	shl.b32 	%r87, %r21, 2;
	mov.u32 	%r88, _ZZ17my_kernel_kernel0E18PaddedInput_shared;
	add.s32 	%r89, %r88, %r87;
	st.shared.f32 	[%r89], %f566;
$L__BB0_9:
	add.s32 	%r23, %r181, 1;
	setp.gt.u32 	%p13, %r20, 643;
	shl.b32 	%r90, %r23, 5;
	setp.ge.u32 	%p14, %r90, %r3;
	or.pred  	%p15, %p13, %p14;
	@%p15 bra 	$L__BB0_15;
	shl.b32 	%r92, %r23, 7;
	add.s32 	%r24, %r92, %r1;
	setp.gt.u32 	%p16, %r24, 5279;
	mov.f32 	%f567, 0f00000000;
	@%p16 bra 	$L__BB0_15;
	cvt.u16.u32 	%rs12, %r20;
	add.s16 	%rs3, %rs12, 16;
	mul.hi.u16 	%rs13, %rs3, -1985;
	shr.u16 	%rs14, %rs13, 6;
	cvt.u32.u16 	%r25, %rs14;
	or.b32  	%r93, %r4, %r25;
	setp.eq.s32 	%p17, %r93, 0;
	add.s32 	%r94, %r4, %r25;
	setp.gt.u32 	%p18, %r94, 128;
	or.pred  	%p19, %p17, %p18;
	@%p19 bra 	$L__BB0_14;
	mul.hi.u16 	%rs15, %rs3, -1985;
	shr.u16 	%rs16, %rs15, 6;
	mul.lo.s16 	%rs17, %rs16, 66;
	sub.s16 	%rs4, %rs3, %rs17;
	add.s16 	%rs18, %rs4, -65;
	setp.lt.u16 	%p20, %rs18, -64;
	or.pred  	%p21, %p20, %p1;
	@%p21 bra 	$L__BB0_14;
	shl.b32 	%r96, %r25, 15;
	shl.b16 	%rs19, %rs4, 9;
	cvt.u32.u16 	%r97, %rs19;
	add.s32 	%r98, %r18, %r96;
	add.s32 	%r99, %r98, %r97;
	mul.wide.s32 	%rd11, %r99, 4;
	add.s64 	%rd12, %rd1, %rd11;
	ld.global.nc.f32 	%f567, [%rd12];
$L__BB0_14:
	shl.b32 	%r100, %r24, 2;
	mov.u32 	%r101, _ZZ17my_kernel_kernel0E18PaddedInput_shared;
	add.s32 	%r102, %r101, %r100;
	st.shared.f32 	[%r102], %f567;
$L__BB0_15:
	add.s32 	%r181, %r181, 2;
	setp.ne.s32 	%p22, %r181, 42;
	@%p22 bra 	$L__BB0_3;
	setp.gt.u32 	%p23, %r1, 15;
	shl.b32 	%r27, %r180, 8;
	mul.lo.s32 	%r103, %r10, 12288;
	or.b32  	%r104, %r103, %r9;
	add.s32 	%r105, %r104, %r11;
	shl.b32 	%r106, %r1, 4;
	and.b32  	%r107, %r106, 192;
	add.s32 	%r108, %r105, %r107;
	add.s32 	%r109, %r108, %r16;
	add.s32 	%r110, %r109, %r27;
	mul.wide.u32 	%rd13, %r110, 4;
	add.s64 	%rd14, %rd2, %rd13;
	ld.global.nc.f32 	%f170, [%rd14];
	st.shared.f32 	[%r12], %f170;
	@%p23 bra 	$L__BB0_18;
	shl.b32 	%r111, %r1, 4;
	and.b32  	%r112, %r111, 192;
	or.b32  	%r113, %r9, %r112;
	add.s32 	%r114, %r113, %r11;
	add.s32 	%r115, %r114, %r16;
	add.s32 	%r116, %r115, %r27;
	mul.wide.u32 	%rd15, %r116, 4;
	add.s64 	%rd16, %rd2, %rd15;
	ld.global.nc.f32 	%f171, [%rd16+393216];
	st.shared.f32 	[%r12+512], %f171;
$L__BB0_18:
	bar.sync 	0;
	mov.b32 	%r182, 0;
$L__BB0_19:
	add.s32 	%r119, %r182, %r10;
	mad.lo.s32 	%r29, %r119, 528, %r13;
	mul.lo.s32 	%r30, %r182, 48;
	mov.b32 	%r183, 0;
$L__BB0_20:
	shl.b32 	%r120, %r183, 3;
	add.s32 	%r121, %r29, %r120;
	shl.b32 	%r122, %r183, 4;
	add.s32 	%r123, %r30, %r122;
	shl.b32 	%r124, %r121, 2;
	mov.u32 	%r125, _ZZ17my_kernel_kernel0E18PaddedInput_shared;
	add.s32 	%r126, %r125, %r124;
	ld.shared.f32 	%f172, [%r126];
	shl.b32 	%r127, %r123, 2;
	mov.u32 	%r128, _ZZ17my_kernel_kernel0E18placeholder_shared;
	add.s32 	%r129, %r128, %r127;
	ld.shared.f32 	%f173, [%r129];
	fma.rn.f32 	%f174, %f172, %f173, %f583;
	ld.shared.f32 	%f175, [%r129+8];
	fma.rn.f32 	%f176, %f172, %f175, %f582;
	ld.shared.f32 	%f177, [%r126+1024];
	fma.rn.f32 	%f178, %f177, %f173, %f581;
	fma.rn.f32 	%f179, %f177, %f175, %f580;
	ld.shared.f32 	%f180, [%r126+32];
	fma.rn.f32 	%f181, %f180, %f173, %f579;
	fma.rn.f32 	%f182, %f180, %f175, %f578;
	ld.shared.f32 	%f183, [%r126+1056];
	fma.rn.f32 	%f184, %f183, %f173, %f577;
	fma.rn.f32 	%f185, %f183, %f175, %f576;
	ld.shared.f32 	%f186, [%r126+4];
	ld.shared.f32 	%f187, [%r129+16];
	fma.rn.f32 	%f188, %f186, %f187, %f174;
	ld.shared.f32 	%f189, [%r129+24];
	fma.rn.f32 	%f190, %f186, %f189, %f176;
	ld.shared.f32 	%f191, [%r126+1028];
	fma.rn.f32 	%f192, %f191, %f187, %f178;
	fma.rn.f32 	%f193, %f191, %f189, %f179;
	ld.shared.f32 	%f194, [%r126+36];
	fma.rn.f32 	%f195, %f194, %f187, %f181;
	fma.rn.f32 	%f196, %f194, %f189, %f182;
	ld.shared.f32 	%f197, [%r126+1060];
	fma.rn.f32 	%f198, %f197, %f187, %f184;
	fma.rn.f32 	%f199, %f197, %f189, %f185;
	ld.shared.f32 	%f200, [%r126+8];
	ld.shared.f32 	%f201, [%r129+32];
	fma.rn.f32 	%f202, %f200, %f201, %f188;
	ld.shared.f32 	%f203, [%r129+40];
	fma.rn.f32 	%f204, %f200, %f203, %f190;
	ld.shared.f32 	%f205, [%r126+1032];
	fma.rn.f32 	%f206, %f205, %f201, %f192;
	fma.rn.f32 	%f207, %f205, %f203, %f193;
	ld.shared.f32 	%f208, [%r126+40];
	fma.rn.f32 	%f209, %f208, %f201, %f195;
	fma.rn.f32 	%f210, %f208, %f203, %f196;
	ld.shared.f32 	%f211, [%r126+1064];
	fma.rn.f32 	%f212, %f211, %f201, %f198;
	fma.rn.f32 	%f213, %f211, %f203, %f199;
	ld.shared.f32 	%f214, [%r126+12];
	ld.shared.f32 	%f215, [%r129+48];
	fma.rn.f32 	%f583, %f214, %f215, %f202;
	ld.shared.f32 	%f216, [%r129+56];
	fma.rn.f32 	%f582, %f214, %f216, %f204;
	ld.shared.f32 	%f217, [%r126+1036];
	fma.rn.f32 	%f581, %f217, %f215, %f206;
	fma.rn.f32 	%f580, %f217, %f216, %f207;
	ld.shared.f32 	%f218, [%r126+44];
	fma.rn.f32 	%f579, %f218, %f215, %f209;
	fma.rn.f32 	%f578, %f218, %f216, %f210;
	ld.shared.f32 	%f219, [%r126+1068];
	fma.rn.f32 	%f577, %f219, %f215, %f212;
	fma.rn.f32 	%f576, %f219, %f216, %f213;
	add.s32 	%r183, %r183, 1;
	setp.ne.s32 	%p24, %r183, 3;
	@%p24 bra 	$L__BB0_20;
	add.s32 	%r182, %r182, 1;
	setp.ne.s32 	%p25, %r182, 3;
	@%p25 bra 	$L__BB0_19;
	mov.b32 	%r184, 0;
$L__BB0_23:
	add.s32 	%r132, %r184, %r10;
	mad.lo.s32 	%r35, %r132, 528, %r13;
	mul.lo.s32 	%r36, %r184, 48;
	mov.b32 	%r185, 0;
$L__BB0_24:
	shl.b32 	%r133, %r185, 3;
	add.s32 	%r134, %r35, %r133;
	shl.b32 	%r135, %r185, 4;
	add.s32 	%r136, %r36, %r135;
	shl.b32 	%r137, %r134, 2;
	mov.u32 	%r138, _ZZ17my_kernel_kernel0E18PaddedInput_shared;
	add.s32 	%r139, %r138, %r137;
	ld.shared.f32 	%f220, [%r139];
	shl.b32 	%r140, %r136, 2;
	mov.u32 	%r141, _ZZ17my_kernel_kernel0E18placeholder_shared;
	add.s32 	%r142, %r141, %r140;
	ld.shared.f32 	%f221, [%r142+4];
	fma.rn.f32 	%f222, %f220, %f221, %f599;
	ld.shared.f32 	%f223, [%r142+12];
	fma.rn.f32 	%f224, %f220, %f223, %f598;
	ld.shared.f32 	%f225, [%r139+1024];
	fma.rn.f32 	%f226, %f225, %f221, %f597;
	fma.rn.f32 	%f227, %f225, %f223, %f596;
	ld.shared.f32 	%f228, [%r139+32];
	fma.rn.f32 	%f229, %f228, %f221, %f595;
	fma.rn.f32 	%f230, %f228, %f223, %f594;
	ld.shared.f32 	%f231, [%r139+1056];
	fma.rn.f32 	%f232, %f231, %f221, %f593;
	fma.rn.f32 	%f233, %f231, %f223, %f592;
	ld.shared.f32 	%f234, [%r139+4];
	ld.shared.f32 	%f235, [%r142+20];
	fma.rn.f32 	%f236, %f234, %f235, %f222;
	ld.shared.f32 	%f237, [%r142+28];
	fma.rn.f32 	%f238, %f234, %f237, %f224;
	ld.shared.f32 	%f239, [%r139+1028];
	fma.rn.f32 	%f240, %f239, %f235, %f226;
	fma.rn.f32 	%f241, %f239, %f237, %f227;
	ld.shared.f32 	%f242, [%r139+36];
	fma.rn.f32 	%f243, %f242, %f235, %f229;
	fma.rn.f32 	%f244, %f242, %f237, %f230;
	ld.shared.f32 	%f245, [%r139+1060];
	fma.rn.f32 	%f246, %f245, %f235, %f232;
	fma.rn.f32 	%f247, %f245, %f237, %f233;
	ld.shared.f32 	%f248, [%r139+8];
	ld.shared.f32 	%f249, [%r142+36];
	fma.rn.f32 	%f250, %f248, %f249, %f236;
	ld.shared.f32 	%f251, [%r142+44];
	fma.rn.f32 	%f252, %f248, %f251, %f238;
	ld.shared.f32 	%f253, [%r139+1032];
	fma.rn.f32 	%f254, %f253, %f249, %f240;
	fma.rn.f32 	%f255, %f253, %f251, %f241;
	ld.shared.f32 	%f256, [%r139+40];
	fma.rn.f32 	%f257, %f256, %f249, %f243;
	fma.rn.f32 	%f258, %f256, %f251, %f244;
	ld.shared.f32 	%f259, [%r139+1064];
	fma.rn.f32 	%f260, %f259, %f249, %f246;
	fma.rn.f32 	%f261, %f259, %f251, %f247;
	ld.shared.f32 	%f262, [%r139+12];
	ld.shared.f32 	%f263, [%r142+52];
	fma.rn.f32 	%f599, %f262, %f263, %f250;
	ld.shared.f32 	%f264, [%r142+60];
	fma.rn.f32 	%f598, %f262, %f264, %f252;
	ld.shared.f32 	%f265, [%r139+1036];
	fma.rn.f32 	%f597, %f265, %f263, %f254;
	fma.rn.f32 	%f596, %f265, %f264, %f255;
	ld.shared.f32 	%f266, [%r139+44];
	fma.rn.f32 	%f595, %f266, %f263, %f257;
	fma.rn.f32 	%f594, %f266, %f264, %f258;
	ld.shared.f32 	%f267, [%r139+1068];
	fma.rn.f32 	%f593, %f267, %f263, %f260;
	fma.rn.f32 	%f592, %f267, %f264, %f261;
	add.s32 	%r185, %r185, 1;
	setp.ne.s32 	%p26, %r185, 3;
	@%p26 bra 	$L__BB0_24;
	add.s32 	%r184, %r184, 1;
	setp.ne.s32 	%p27, %r184, 3;
	@%p27 bra 	$L__BB0_23;
	mov.b32 	%r186, 0;
$L__BB0_27:
	add.s32 	%r145, %r186, %r10;
	mul.lo.s32 	%r41, %r145, 528;
	mul.lo.s32 	%r42, %r186, 48;
	mov.b32 	%r187, 0;
	add.s32 	%r147, %r13, %r41;
$L__BB0_28:
	shl.b32 	%r146, %r187, 3;
	add.s32 	%r148, %r147, %r146;
	shl.b32 	%r149, %r187, 4;
	add.s32 	%r150, %r42, %r149;
	shl.b32 	%r151, %r148, 2;
	mov.u32 	%r152, _ZZ17my_kernel_kernel0E18PaddedInput_shared;
	add.s32 	%r153, %r152, %r151;
	ld.shared.f32 	%f268, [%r153+16];
	shl.b32 	%r154, %r150, 2;
	mov.u32 	%r155, _ZZ17my_kernel_kernel0E18placeholder_shared;
	add.s32 	%r156, %r155, %r154;
	ld.shared.f32 	%f269, [%r156];
	fma.rn.f32 	%f270, %f268, %f269, %f615;
	ld.shared.f32 	%f271, [%r156+8];
	fma.rn.f32 	%f272, %f268, %f271, %f614;
	ld.shared.f32 	%f273, [%r153+1040];
	fma.rn.f32 	%f274, %f273, %f269, %f613;
	fma.rn.f32 	%f275, %f273, %f271, %f612;
	ld.shared.f32 	%f276, [%r153+48];
	fma.rn.f32 	%f277, %f276, %f269, %f611;
	fma.rn.f32 	%f278, %f276, %f271, %f610;
	ld.shared.f32 	%f279, [%r153+1072];
	fma.rn.f32 	%f280, %f279, %f269, %f609;
	fma.rn.f32 	%f281, %f279, %f271, %f608;
	ld.shared.f32 	%f282, [%r153+20];
	ld.shared.f32 	%f283, [%r156+16];
	fma.rn.f32 	%f284, %f282, %f283, %f270;
	ld.shared.f32 	%f285, [%r156+24];
	fma.rn.f32 	%f286, %f282, %f285, %f272;
	ld.shared.f32 	%f287, [%r153+1044];
	fma.rn.f32 	%f288, %f287, %f283, %f274;
	fma.rn.f32 	%f289, %f287, %f285, %f275;
	ld.shared.f32 	%f290, [%r153+52];
	fma.rn.f32 	%f291, %f290, %f283, %f277;
	fma.rn.f32 	%f292, %f290, %f285, %f278;
	ld.shared.f32 	%f293, [%r153+1076];
	fma.rn.f32 	%f294, %f293, %f283, %f280;
	fma.rn.f32 	%f295, %f293, %f285, %f281;
	ld.shared.f32 	%f296, [%r153+24];
	ld.shared.f32 	%f297, [%r156+32];
	fma.rn.f32 	%f298, %f296, %f297, %f284;
	ld.shared.f32 	%f299, [%r156+40];
	fma.rn.f32 	%f300, %f296, %f299, %f286;
	ld.shared.f32 	%f301, [%r153+1048];
	fma.rn.f32 	%f302, %f301, %f297, %f288;
	fma.rn.f32 	%f303, %f301, %f299, %f289;
	ld.shared.f32 	%f304, [%r153+56];
	fma.rn.f32 	%f305, %f304, %f297, %f291;
	fma.rn.f32 	%f306, %f304, %f299, %f292;
	ld.shared.f32 	%f307, [%r153+1080];
	fma.rn.f32 	%f308, %f307, %f297, %f294;
	fma.rn.f32 	%f309, %f307, %f299, %f295;
	ld.shared.f32 	%f310, [%r153+28];
	ld.shared.f32 	%f311, [%r156+48];
	fma.rn.f32 	%f615, %f310, %f311, %f298;
	ld.shared.f32 	%f312, [%r156+56];
	fma.rn.f32 	%f614, %f310, %f312, %f300;
	ld.shared.f32 	%f313, [%r153+1052];
	fma.rn.f32 	%f613, %f313, %f311, %f302;
	fma.rn.f32 	%f612, %f313, %f312, %f303;
	ld.shared.f32 	%f314, [%r153+60];
	fma.rn.f32 	%f611, %f314, %f311, %f305;
	fma.rn.f32 	%f610, %f314, %f312, %f306;
	ld.shared.f32 	%f315, [%r153+1084];
	fma.rn.f32 	%f609, %f315, %f311, %f308;
	fma.rn.f32 	%f608, %f315, %f312, %f309;
	add.s32 	%r187, %r187, 1;
	setp.ne.s32 	%p28, %r187, 3;
	@%p28 bra 	$L__BB0_28;
	add.s32 	%r186, %r186, 1;
	setp.ne.s32 	%p29, %r186, 3;
	@%p29 bra 	$L__BB0_27;
	mov.b32 	%r188, 0;
$L__BB0_31:
	add.s32 	%r159, %r188, %r10;
	mul.lo.s32 	%r47, %r159, 528;
	mul.lo.s32 	%r48, %r188, 48;
	mov.b32 	%r189, 0;
	add.s32 	%r161, %r13, %r47;
$L__BB0_32:
	shl.b32 	%r160, %r189, 3;
	add.s32 	%r162, %r161, %r160;
	shl.b32 	%r163, %r189, 4;
	add.s32 	%r164, %r48, %r163;
	shl.b32 	%r165, %r162, 2;
	mov.u32 	%r166, _ZZ17my_kernel_kernel0E18PaddedInput_shared;
	add.s32 	%r167, %r166, %r165;
	ld.shared.f32 	%f316, [%r167+16];
	shl.b32 	%r168, %r164, 2;
	mov.u32 	%r169, _ZZ17my_kernel_kernel0E18placeholder_shared;
	add.s32 	%r170, %r169, %r168;
	ld.shared.f32 	%f317, [%r170+4];
	fma.rn.f32 	%f318, %f316, %f317, %f631;
	ld.shared.f32 	%f319, [%r170+12];
	fma.rn.f32 	%f320, %f316, %f319, %f630;
	ld.shared.f32 	%f321, [%r167+1040];
	fma.rn.f32 	%f322, %f321, %f317, %f629;
	fma.rn.f32 	%f323, %f321, %f319, %f628;
	ld.shared.f32 	%f324, [%r167+48];
	fma.rn.f32 	%f325, %f324, %f317, %f627;
	fma.rn.f32 	%f326, %f324, %f319, %f626;
	ld.shared.f32 	%f327, [%r167+1072];
	fma.rn.f32 	%f328, %f327, %f317, %f625;
	fma.rn.f32 	%f329, %f327, %f319, %f624;
	ld.shared.f32 	%f330, [%r167+20];
	ld.shared.f32 	%f331, [%r170+20];
	fma.rn.f32 	%f332, %f330, %f331, %f318;
	ld.shared.f32 	%f333, [%r170+28];
	fma.rn.f32 	%f334, %f330, %f333, %f320;
	ld.shared.f32 	%f335, [%r167+1044];
	fma.rn.f32 	%f336, %f335, %f331, %f322;
	fma.rn.f32 	%f337, %f335, %f333, %f323;
	ld.shared.f32 	%f338, [%r167+52];
	fma.rn.f32 	%f339, %f338, %f331, %f325;
	fma.rn.f32 	%f340, %f338, %f333, %f326;
	ld.shared.f32 	%f341, [%r167+1076];
	fma.rn.f32 	%f342, %f341, %f331, %f328;
	fma.rn.f32 	%f343, %f341, %f333, %f329;
	ld.shared.f32 	%f344, [%r167+24];
	ld.shared.f32 	%f345, [%r170+36];
	fma.rn.f32 	%f346, %f344, %f345, %f332;
	ld.shared.f32 	%f347, [%r170+44];
	fma.rn.f32 	%f348, %f344, %f347, %f334;
	ld.shared.f32 	%f349, [%r167+1048];
	fma.rn.f32 	%f350, %f349, %f345, %f336;
	fma.rn.f32 	%f351, %f349, %f347, %f337;
	ld.shared.f32 	%f352, [%r167+56];
	fma.rn.f32 	%f353, %f352, %f345, %f339;
	fma.rn.f32 	%f354, %f352, %f347, %f340;
	ld.shared.f32 	%f355, [%r167+1080];
	fma.rn.f32 	%f356, %f355, %f345, %f342;
	fma.rn.f32 	%f357, %f355, %f347, %f343;
	ld.shared.f32 	%f358, [%r167+28];
	ld.shared.f32 	%f359, [%r170+52];
	fma.rn.f32 	%f631, %f358, %f359, %f346;
	ld.shared.f32 	%f360, [%r170+60];
	fma.rn.f32 	%f630, %f358, %f360, %f348;
	ld.shared.f32 	%f361, [%r167+1052];
	fma.rn.f32 	%f629, %f361, %f359, %f350;
	fma.rn.f32 	%f628, %f361, %f360, %f351;
	ld.shared.f32 	%f362, [%r167+60];
	fma.rn.f32 	%f627, %f362, %f359, %f353;
	fma.rn.f32 	%f626, %f362, %f360, %f354;
	ld.shared.f32 	%f363, [%r167+1084];
	fma.rn.f32 	%f625, %f363, %f359, %f356;
	fma.rn.f32 	%f624, %f363, %f360, %f357;
	add.s32 	%r189, %r189, 1;
	setp.ne.s32 	%p30, %r189, 3;
	@%p30 bra 	$L__BB0_32;
	add.s32 	%r188, %r188, 1;
	setp.ne.s32 	%p31, %r188, 3;
	@%p31 bra 	$L__BB0_31;
	add.s32 	%r180, %r180, 1;
	setp.ne.s32 	%p32, %r180, 16;
	@%p32 bra 	$L__BB0_2;
	add.s32 	%r179, %r179, 1;
	setp.ne.s32 	%p33, %r179, 3;
	@%p33 bra 	$L__BB0_1;
	ld.param.u64 	%rd30, [my_kernel_kernel0_param_5];
	ld.param.u64 	%rd29, [my_kernel_kernel0_param_4];
	ld.param.u64 	%rd28, [my_kernel_kernel0_param_3];
	ld.param.u64 	%rd27, [my_kernel_kernel0_param_2];
	cvta.to.global.u64 	%rd17, %rd28;
	cvta.to.global.u64 	%rd18, %rd29;
	cvta.to.global.u64 	%rd19, %rd30;
	cvta.to.global.u64 	%rd20, %rd27;
	shl.b32 	%r171, %r1, 11;
	and.b32  	%r172, %r171, 2064384;
	add.s32 	%r173, %r7, %r172;
	shl.b32 	%r174, %r1, 10;
	and.b32  	%r175, %r174, 15360;
	add.s32 	%r176, %r173, %r175;
	add.s32 	%r177, %r176, %r11;
	add.s32 	%r178, %r177, %r8;
	mul.wide.u32 	%rd21, %r11, 4;
	add.s64 	%rd22, %rd17, %rd21;
	ld.global.nc.f32 	%f364, [%rd22];
	add.s64 	%rd23, %rd18, %rd21;
	ld.global.nc.f32 	%f365, [%rd23];
	fma.rn.f32 	%f366, %f583, %f364, %f365;
	mul.wide.u32 	%rd24, %r178, 4;
	add.s64 	%rd25, %rd19, %rd24;
	ld.global.nc.f32 	%f367, [%rd25];
	add.f32 	%f368, %f366, %f367;
	max.f32 	%f369, %f368, 0f00000000;
	add.s64 	%rd26, %rd20, %rd24;
	st.global.f32 	[%rd26], %f369;
	ld.global.nc.f32 	%f370, [%rd22+8];
	ld.global.nc.f32 	%f371, [%rd23+8];
	fma.rn.f32 	%f372, %f582, %f370, %f371;
	ld.global.nc.f32 	%f373, [%rd25+8];
	add.f32 	%f374, %f372, %f373;
	max.f32 	%f375, %f374, 0f00000000;
	st.global.f32 	[%rd26+8], %f375;
	fma.rn.f32 	%f376, %f581, %f364, %f365;
	ld.global.nc.f32 	%f377, [%rd25+65536];
	add.f32 	%f378, %f376, %f377;
	max.f32 	%f379, %f378, 0f00000000;
	st.global.f32 	[%rd26+65536], %f379;
	fma.rn.f32 	%f380, %f580, %f370, %f371;
	ld.global.nc.f32 	%f381, [%rd25+65544];
	add.f32 	%f382, %f380, %f381;
	max.f32 	%f383, %f382, 0f00000000;
	st.global.f32 	[%rd26+65544], %f383;
	ld.global.nc.f32 	%f384, [%rd22+4];
	ld.global.nc.f32 	%f385, [%rd23+4];
	fma.rn.f32 	%f386, %f599, %f384, %f385;
	ld.global.nc.f32 	%f387, [%rd25+4];
	add.f32 	%f388, %f386, %f387;
	max.f32 	%f389, %f388, 0f00000000;
	st.global.f32 	[%rd26+4], %f389;
	ld.global.nc.f32 	%f390, [%rd22+12];
	ld.global.nc.f32 	%f391, [%rd23+12];
	fma.rn.f32 	%f392, %f598, %f390, %f391;
	ld.global.nc.f32 	%f393, [%rd25+12];
	add.f32 	%f394, %f392, %f393;
	max.f32 	%f395, %f394, 0f00000000;
	st.global.f32 	[%rd26+12], %f395;
	fma.rn.f32 	%f396, %f597, %f384, %f385;
	ld.global.nc.f32 	%f397, [%rd25+65540];
	add.f32 	%f398, %f396, %f397;
	max.f32 	%f399, %f398, 0f00000000;
	st.global.f32 	[%rd26+65540], %f399;
	fma.rn.f32 	%f400, %f596, %f390, %f391;
	ld.global.nc.f32 	%f401, [%rd25+65548];
	add.f32 	%f402, %f400, %f401;
	max.f32 	%f403, %f402, 0f00000000;
	st.global.f32 	[%rd26+65548], %f403;
	fma.rn.f32 	%f404, %f615, %f364, %f365;
	ld.global.nc.f32 	%f405, [%rd25+256];
	add.f32 	%f406, %f404, %f405;
	max.f32 	%f407, %f406, 0f00000000;
	st.global.f32 	[%rd26+256], %f407;
	fma.rn.f32 	%f408, %f614, %f370, %f371;
	ld.global.nc.f32 	%f409, [%rd25+264];
	add.f32 	%f410, %f408, %f409;
	max.f32 	%f411, %f410, 0f00000000;
	st.global.f32 	[%rd26+264], %f411;
	fma.rn.f32 	%f412, %f613, %f364, %f365;
	ld.global.nc.f32 	%f413, [%rd25+65792];
	add.f32 	%f414, %f412, %f413;
	max.f32 	%f415, %f414, 0f00000000;
	st.global.f32 	[%rd26+65792], %f415;
	fma.rn.f32 	%f416, %f612, %f370, %f371;
	ld.global.nc.f32 	%f417, [%rd25+65800];
	add.f32 	%f418, %f416, %f417;
	max.f32 	%f419, %f418, 0f00000000;
	st.global.f32 	[%rd26+65800], %f419;
	fma.rn.f32 	%f420, %f631, %f384, %f385;
	ld.global.nc.f32 	%f421, [%rd25+260];
	add.f32 	%f422, %f420, %f421;
	max.f32 	%f423, %f422, 0f00000000;
	st.global.f32 	[%rd26+260], %f423;
	fma.rn.f32 	%f424, %f630, %f390, %f391;
	ld.global.nc.f32 	%f425, [%rd25+268];
	add.f32 	%f426, %f424, %f425;
	max.f32 	%f427, %f426, 0f00000000;
	st.global.f32 	[%rd26+268], %f427;
	fma.rn.f32 	%f428, %f629, %f384, %f385;
	ld.global.nc.f32 	%f429, [%rd25+65796];
	add.f32 	%f430, %f428, %f429;
	max.f32 	%f431, %f430, 0f00000000;
	st.global.f32 	[%rd26+65796], %f431;
	fma.rn.f32 	%f432, %f628, %f390, %f391;
	ld.global.nc.f32 	%f433, [%rd25+65804];
	add.f32 	%f434, %f432, %f433;
	max.f32 	%f435, %f434, 0f00000000;
	st.global.f32 	[%rd26+65804], %f435;
	fma.rn.f32 	%f436, %f579, %f364, %f365;
	ld.global.nc.f32 	%f437, [%rd25+2048];
	add.f32 	%f438, %f436, %f437;
	max.f32 	%f439, %f438, 0f00000000;
	st.global.f32 	[%rd26+2048], %f439;
	fma.rn.f32 	%f440, %f578, %f370, %f371;
	ld.global.nc.f32 	%f441, [%rd25+2056];
	add.f32 	%f442, %f440, %f441;
	max.f32 	%f443, %f442, 0f00000000;
	st.global.f32 	[%rd26+2056], %f443;
	fma.rn.f32 	%f444, %f577, %f364, %f365;
	ld.global.nc.f32 	%f445, [%rd25+67584];
	add.f32 	%f446, %f444, %f445;
	max.f32 	%f447, %f446, 0f00000000;
	st.global.f32 	[%rd26+67584], %f447;
	fma.rn.f32 	%f448, %f576, %f370, %f371;
	ld.global.nc.f32 	%f449, [%rd25+67592];
	add.f32 	%f450, %f448, %f449;
	max.f32 	%f451, %f450, 0f00000000;
	st.global.f32 	[%rd26+67592], %f451;
	fma.rn.f32 	%f452, %f595, %f384, %f385;
	ld.global.nc.f32 	%f453, [%rd25+2052];
	add.f32 	%f454, %f452, %f453;
	max.f32 	%f455, %f454, 0f00000000;
	st.global.f32 	[%rd26+2052], %f455;
	fma.rn.f32 	%f456, %f594, %f390, %f391;
	ld.global.nc.f32 	%f457, [%rd25+2060];
	add.f32 	%f458, %f456, %f457;
	max.f32 	%f459, %f458, 0f00000000;
	st.global.f32 	[%rd26+2060], %f459;
	fma.rn.f32 	%f460, %f593, %f384, %f385;
	ld.global.nc.f32 	%f461, [%rd25+67588];
	add.f32 	%f462, %f460, %f461;
	max.f32 	%f463, %f462, 0f00000000;
	st.global.f32 	[%rd26+67588], %f463;
	fma.rn.f32 	%f464, %f592, %f390, %f391;
	ld.global.nc.f32 	%f465, [%rd25+67596];
	add.f32 	%f466, %f464, %f465;
	max.f32 	%f467, %f466, 0f00000000;
	st.global.f32 	[%rd26+67596], %f467;
	fma.rn.f32 	%f468, %f611, %f364, %f365;
	ld.global.nc.f32 	%f469, [%rd25+2304];
	add.f32 	%f470, %f468, %f469;
	max.f32 	%f471, %f470, 0f00000000;
	st.global.f32 	[%rd26+2304], %f471;
	fma.rn.f32 	%f472, %f610, %f370, %f371;
	ld.global.nc.f32 	%f473, [%rd25+2312];
	add.f32 	%f474, %f472, %f473;
	max.f32 	%f475, %f474, 0f00000000;
	st.global.f32 	[%rd26+2312], %f475;
	fma.rn.f32 	%f476, %f609, %f364, %f365;
	ld.global.nc.f32 	%f477, [%rd25+67840];
	add.f32 	%f478, %f476, %f477;
	max.f32 	%f479, %f478, 0f00000000;
	st.global.f32 	[%rd26+67840], %f479;
	fma.rn.f32 	%f480, %f608, %f370, %f371;
	ld.global.nc.f32 	%f481, [%rd25+67848];
	add.f32 	%f482, %f480, %f481;
	max.f32 	%f483, %f482, 0f00000000;
	st.global.f32 	[%rd26+67848], %f483;
	fma.rn.f32 	%f484, %f627, %f384, %f385;
	ld.global.nc.f32 	%f485, [%rd25+2308];
	add.f32 	%f486, %f484, %f485;
	max.f32 	%f487, %f486, 0f00000000;
	st.global.f32 	[%rd26+2308], %f487;
	fma.rn.f32 	%f488, %f626, %f390, %f391;
	ld.global.nc.f32 	%f489, [%rd25+2316];
	add.f32 	%f490, %f488, %f489;
	max.f32 	%f491, %f490, 0f00000000;
	st.global.f32 	[%rd26+2316], %f491;
	fma.rn.f32 	%f492, %f625, %f384, %f385;
	ld.global.nc.f32 	%f493, [%rd25+67844];
	add.f32 	%f494, %f492, %f493;
	max.f32 	%f495, %f494, 0f00000000;
	st.global.f32 	[%rd26+67844], %f495;
	fma.rn.f32 	%f496, %f624, %f390, %f391;
	ld.global.nc.f32 	%f497, [%rd25+67852];
	add.f32 	%f498, %f496, %f497;
	max.f32 	%f499, %f498, 0f00000000;
	st.global.f32 	[%rd26+67852], %f499;
	ret;

}


// ===== COMPILED SASS (sm_100) =====

	.target	sm_100

	.elftype	@"ET_EXEC"


//--------------------- .note.nv.tkinfo           --------------------------
	.section	.note.nv.tkinfo,"",@"SHT_NOTE"
	.sectionflags	@"SHF_NOTE_NV_TKINFO"
	.tkinfo
        /*0018*/ 	.word	0x00000002
        /*0030*/ 	.string	""
        /*0030*/ 	.string	"ptxas"
        /*0030*/ 	.string	"Cuda compilation tools, release 13.0, V13.0.88"
        /*0030*/ 	.string	"Build cuda_13.0.r13.0/compiler.36424714_0"
        /*0030*/ 	.string	"-arch sm_100 -m 64 "



//--------------------- .note.nv.cuinfo           --------------------------
	.section	.note.nv.cuinfo,"",@"SHT_NOTE"
	.sectionflags	@"SHF_NOTE_NV_CUINFO"
        /*0018*/ 	.short	0x0002
        /*001a*/ 	.short	0x0064
        /*001c*/ 	.short	0x0082
	.zero		2


//--------------------- .nv.info                  --------------------------
	.section	.nv.info,"",@"SHT_CUDA_INFO"
	.align	4


	//----- nvinfo : EIATTR_REGCOUNT
	.align		4
        /*0000*/ 	.byte	0x04, 0x2f
        /*0002*/ 	.short	(.L_1 - .L_0)
	.align		4
.L_0:
        /*0004*/ 	.word	index@(my_kernel_kernel0)
        /*0008*/ 	.word	0x00000048


	//----- nvinfo : EIATTR_FRAME_SIZE
	.align		4
.L_1:
        /*000c*/ 	.byte	0x04, 0x11
        /*000e*/ 	.short	(.L_3 - .L_2)
	.align		4
.L_2:
        /*0010*/ 	.word	index@(my_kernel_kernel0)
        /*0014*/ 	.word	0x00000000


	//----- nvinfo : EIATTR_MIN_STACK_SIZE
	.align		4
.L_3:
        /*0018*/ 	.byte	0x04, 0x12
        /*001a*/ 	.short	(.L_5 - .L_4)
	.align		4
.L_4:
        /*001c*/ 	.word	index@(my_kernel_kernel0)
        /*0020*/ 	.word	0x00000000
.L_5:


//--------------------- .nv.compat                --------------------------
	.section	.nv.compat,"",@"SHT_CUDA_COMPAT_INFO"
	.align	4
        /*0000*/ 	.byte	0x02, 0x09, 0x00, 0x00, 0x02, 0x02, 0x01, 0x00, 0x02, 0x05, 0x05, 0x00, 0x03, 0x07, 0x01, 0x01
        /*0010*/ 	.byte	0x02, 0x03, 0x00, 0x00, 0x02, 0x06, 0x01, 0x00, 0x04, 0x0b, 0x08, 0x00, 0x09, 0x00, 0x00, 0x00
        /*0020*/ 	.byte	0x00, 0x00, 0x00, 0x00


//--------------------- .nv.info.my_kernel_kernel0 --------------------------
	.section	.nv.info.my_kernel_kernel0,"",@"SHT_CUDA_INFO"
	.sectionflags	@""
	.align	4


	//----- nvinfo : EIATTR_CUDA_API_VERSION
	.align		4
        /*0000*/ 	.byte	0x04, 0x37
        /*0002*/ 	.short	(.L_7 - .L_6)
.L_6:
        /*0004*/ 	.word	0x00000082


	//----- nvinfo : EIATTR_KPARAM_INFO
	.align		4
.L_7:
        /*0008*/ 	.byte	0x04, 0x17
        /*000a*/ 	.short	(.L_9 - .L_8)
.L_8:
        /*000c*/ 	.word	0x00000000
        /*0010*/ 	.short	0x0005
        /*0012*/ 	.short	0x0028
        /*0014*/ 	.byte	0x00, 0xf5, 0x21, 0x00


	//----- nvinfo : EIATTR_KPARAM_INFO
	.align		4
.L_9:
        /*0018*/ 	.byte	0x04, 0x17
        /*001a*/ 	.short	(.L_11 - .L_10)
.L_10:
        /*001c*/ 	.word	0x00000000
        /*0020*/ 	.short	0x0004
        /*0022*/ 	.short	0x0020
        /*0024*/ 	.byte	0x00, 0xf5, 0x21, 0x00


	//----- nvinfo : EIATTR_KPARAM_INFO
	.align		4
.L_11:
        /*0028*/ 	.byte	0x04, 0x17
        /*002a*/ 	.short	(.L_13 - .L_12)
.L_12:
        /*002c*/ 	.word	0x00000000
        /*0030*/ 	.short	0x0003
        /*0032*/ 	.short	0x0018
        /*0034*/ 	.byte	0x00, 0xf5, 0x21, 0x00


	//----- nvinfo : EIATTR_KPARAM_INFO
	.align		4
.L_13:
        /*0038*/ 	.byte	0x04, 0x17
        /*003a*/ 	.short	(.L_15 - .L_14)
.L_14:
        /*003c*/ 	.word	0x00000000
        /*0040*/ 	.short	0x0002
        /*0042*/ 	.short	0x0010
        /*0044*/ 	.byte	0x00, 0xf5, 0x21, 0x00


	//----- nvinfo : EIATTR_KPARAM_INFO
	.align		4
.L_15:
        /*0048*/ 	.byte	0x04, 0x17
        /*004a*/ 	.short	(.L_17 - .L_16)
.L_16:
        /*004c*/ 	.word	0x00000000
        /*0050*/ 	.short	0x0001
        /*0052*/ 	.short	0x0008
        /*0054*/ 	.byte	0x00, 0xf5, 0x21, 0x00


	//----- nvinfo : EIATTR_KPARAM_INFO
	.align		4
.L_17:
        /*0058*/ 	.byte	0x04, 0x17
        /*005a*/ 	.short	(.L_19 - .L_18)
.L_18:
        /*005c*/ 	.word	0x00000000
        /*0060*/ 	.short	0x0000
        /*0062*/ 	.short	0x0000
        /*0064*/ 	.byte	0x00, 0xf5, 0x21, 0x00


	//----- nvinfo : EIATTR_SPARSE_MMA_MASK
	.align		4
.L_19:
        /*0068*/ 	.byte	0x03, 0x50
        /*006a*/ 	.short	0x0000


	//----- nvinfo : EIATTR_MAXREG_COUNT
	.align		4
        /*006c*/ 	.byte	0x03, 0x1b
        /*006e*/ 	.short	0x00ff


	//----- nvinfo : EIATTR_NUM_BARRIERS
	.align		4
        /*0070*/ 	.byte	0x02, 0x4c
        /*0072*/ 	.byte	0x01
	.zero		1


	//----- nvinfo : EIATTR_MERCURY_ISA_VERSION
	.align		4
        /*0074*/ 	.byte	0x03, 0x5f
        /*0076*/ 	.short	0x0101


	//----- nvinfo : EIATTR_VRC_CTA_INIT_COUNT
	.align		4
        /*0078*/ 	.byte	0x02, 0x4a
	.zero		1
	.zero		1


	//----- nvinfo : EIATTR_EXIT_INSTR_OFFSETS
	.align		4
        /*007c*/ 	.byte	0x04, 0x1c
        /*007e*/ 	.short	(.L_21 - .L_20)


	//   ....[0]....
.L_20:
        /*0080*/ 	.word	0x00003a60


	//----- nvinfo : EIATTR_CRS_STACK_SIZE
	.align		4
.L_21:
        /*0084*/ 	.byte	0x04, 0x1e
        /*0086*/ 	.short	(.L_23 - .L_22)
.L_22:
        /*0088*/ 	.word	0x00000000


	//----- nvinfo : EIATTR_CBANK_PARAM_SIZE
	.align		4
.L_23:
        /*008c*/ 	.byte	0x03, 0x19
        /*008e*/ 	.short	0x0030


	//----- nvinfo : EIATTR_PARAM_CBANK
	.align		4
        /*0090*/ 	.byte	0x04, 0x0a
        /*0092*/ 	.short	(.L_25 - .L_24)
	.align		4
.L_24:
        /*0094*/ 	.word	index@(.nv.constant0.my_kernel_kernel0)
        /*0098*/ 	.short	0x0380
        /*009a*/ 	.short	0x0030


	//----- nvinfo : EIATTR_SW_WAR
	.align		4
.L_25:
        /*009c*/ 	.byte	0x04, 0x36
        /*009e*/ 	.short	(.L_27 - .L_26)
.L_26:
        /*00a0*/ 	.word	0x00000008
.L_27:


//--------------------- .nv.callgraph             --------------------------
	.section	.nv.callgraph,"",@"SHT_CUDA_CALLGRAPH"
	.align	4
	.sectionentsize	8
	.align		4
        /*0000*/ 	.word	0x00000000
	.align		4
        /*0004*/ 	.word	0xffffffff
	.align		4
        /*0008*/ 	.word	0x00000000
	.align		4
        /*000c*/ 	.word	0xfffffffe
	.align		4
        /*0010*/ 	.word	0x00000000
	.align		4
        /*0014*/ 	.word	0xfffffffd
	.align		4
        /*0018*/ 	.word	0x00000000
	.align		4
        /*001c*/ 	.word	0xfffffffc


//--------------------- .text.my_kernel_kernel0   --------------------------
	.section	.text.my_kernel_kernel0,"ax",@progbits
	.align	128
        .global         my_kernel_kernel0
        .type           my_kernel_kernel0,@function
        .size           my_kernel_kernel0,(.L_x_16 - my_kernel_kernel0)
        .other          my_kernel_kernel0,@"STO_CUDA_ENTRY STV_DEFAULT"
my_kernel_kernel0:
.text.my_kernel_kernel0:
[----:B------:R-:W-:Y:S01]  /*0000*/  LDC R1, c[0x0][0x37c] ;  /* 0x0000df00ff017b82 */ /* 0x000fe20000000800 */
[----:B------:R-:W0:Y:S07]  /*0010*/  S2R R0, SR_TID.X ;  /* 0x0000000000007919 */ /* 0x000e2e0000002100 */
[----:B------:R-:W1:Y:S01]  /*0020*/  S2UR UR6, SR_CTAID.X ;  /* 0x00000000000679c3 */ /* 0x000e620000002500 */
[----:B------:R-:W-:Y:S01]  /*0030*/  HFMA2 R59, -RZ, RZ, 0, 0 ;  /* 0x00000000ff3b7431 */ /* 0x000fe200000001ff */
[----:B------:R-:W-:-:S02]  /*0040*/  CS2R R56, SRZ ;  /* 0x0000000000387805 */ /* 0x000fc4000001ff00 */
[----:B------:R-:W-:Y:S02]  /*0050*/  CS2R R54, SRZ ;  /* 0x0000000000367805 */ /* 0x000fe4000001ff00 */
[----:B------:R-:W-:Y:S02]  /*0060*/  CS2R R52, SRZ ;  /* 0x0000000000347805 */ /* 0x000fe4000001ff00 */
[----:B------:R-:W-:Y:S02]  /*0070*/  CS2R R50, SRZ ;  /* 0x0000000000327805 */ /* 0x000fe4000001ff00 */
[----:B------:R-:W-:Y:S02]  /*0080*/  CS2R R42, SRZ ;  /* 0x00000000002a7805 */ /* 0x000fe4000001ff00 */
[----:B------:R-:W-:Y:S02]  /*0090*/  CS2R R40, SRZ ;  /* 0x0000000000287805 */ /* 0x000fe4000001ff00 */
        /* <DEDUP_REMOVED lines=9> */
[----:B------:R-:W-:Y:S01]  /*0130*/  MOV R61, RZ ;  /* 0x000000ff003d7202 */ /* 0x000fe20000000f00 */
[----:B------:R-:W2:Y:S01]  /*0140*/  LDCU.64 UR16, c[0x0][0x358] ;  /* 0x00006b00ff1077ac */ /* 0x000ea20008000a00 */
[----:B-1----:R-:W-:Y:S02]  /*0150*/  USHF.L.U32 UR4, UR6, 0xc, URZ ;  /* 0x0000000c06047899 */ /* 0x002fe400080006ff */
[----:B------:R-:W-:Y:S02]  /*0160*/  USHF.R.U32.HI UR15, URZ, 0x3, UR6 ;  /* 0x00000003ff0f7899 */ /* 0x000fe40008011606 */
[----:B------:R-:W-:-:S02]  /*0170*/  USHF.L.U32 UR5, UR6, 0x3, URZ ;  /* 0x0000000306057899 */ /* 0x000fc400080006ff */
[----:B------:R-:W-:Y:S01]  /*0180*/  USHF.L.U32 UR6, UR6, 0x2, URZ ;  /* 0x0000000206067899 */ /* 0x000fe200080006ff */
[--C-:B0-----:R-:W-:Y:S01]  /*0190*/  SHF.R.U32.HI R5, RZ, 0x2, R0.reuse ;  /* 0x00000002ff057819 */ /* 0x101fe20000011600 */
[----:B------:R-:W-:Y:S01]  /*01a0*/  ULOP3.LUT UR12, UR4, 0x7ffc0000, URZ, 0xc0, !UPT ;  /* 0x7ffc0000040c7892 */ /* 0x000fe2000f8ec0ff */
[----:B------:R-:W-:Y:S01]  /*01b0*/  SHF.L.U32 R6, R0, 0x4, RZ ;  /* 0x0000000400067819 */ /* 0x000fe200000006ff */
[----:B------:R-:W-:Y:S01]  /*01c0*/  ULOP3.LUT UR18, UR15, 0xffffff8, URZ, 0xc0, !UPT ;  /* 0x0ffffff80f127892 */ /* 0x000fe2000f8ec0ff */
[--C-:B------:R-:W-:Y:S01]  /*01d0*/  SHF.R.U32.HI R3, RZ, 0x3, R0.reuse ;  /* 0x00000003ff037819 */ /* 0x100fe20000011600 */
[----:B------:R-:W-:Y:S01]  /*01e0*/  ULOP3.LUT UR13, UR5, 0x180, URZ, 0xc0, !UPT ;  /* 0x00000180050d7892 */ /* 0x000fe2000f8ec0ff */
[----:B------:R-:W-:Y:S01]  /*01f0*/  SHF.R.U32.HI R4, RZ, 0x4, R0 ;  /* 0x00000004ff047819 */ /* 0x000fe20000011600 */
[----:B------:R-:W-:Y:S01]  /*0200*/  ULOP3.LUT UR14, UR6, 0x3c, URZ, 0xc0, !UPT ;  /* 0x0000003c060e7892 */ /* 0x000fe2000f8ec0ff */
[----:B------:R-:W-:Y:S01]  /*0210*/  IADD3 R5, PT, PT, -R5, 0x528, RZ ;  /* 0x0000052805057810 */ /* 0x000fe20007ffe1ff */
[----:B------:R-:W-:Y:S01]  /*0220*/  UMOV UR4, URZ ;  /* 0x000000ff00047c82 */ /* 0x000fe20008000000 */
[----:B--2---:R-:W-:-:S09]  /*0230*/  LOP3.LUT R6, R6, 0xf0, RZ, 0xc0, !PT ;  /* 0x000000f006067812 */ /* 0x004fd200078ec0ff */
.L_x_14:
[----:B------:R-:W-:Y:S01]  /*0240*/  ULOP3.LUT UR5, UR15, 0x6, URZ, 0xc0, !UPT ;  /* 0x000000060f057892 */ /* 0x000fe2000f8ec0ff */
[----:B------:R-:W-:Y:S01]  /*0250*/  SHF.R.U32.HI R12, RZ, 0x2, R0 ;  /* 0x00000002ff0c7819 */ /* 0x000fe20000011600 */
[----:B------:R-:W-:-:S04]  /*0260*/  UMOV UR8, UR4 ;  /* 0x0000000400087c82 */ /* 0x000fc80008000000 */
[----:B------:R-:W-:Y:S01]  /*0270*/  MOV R7, UR5 ;  /* 0x0000000500077c02 */ /* 0x000fe20008000f00 */
[----:B------:R-:W-:-:S03]  /*0280*/  UMOV UR5, URZ ;  /* 0x000000ff00057c82 */ /* 0x000fc60008000000 */
[----:B------:R-:W-:Y:S02]  /*0290*/  LOP3.LUT R2, R7, 0x1, R12, 0xf8, !PT ;  /* 0x0000000107027812 */ /* 0x000fe400078ef80c */
[----:B------:R-:W-:Y:S02]  /*02a0*/  LOP3.LUT R7, R0, 0x3, RZ, 0xc0, !PT ;  /* 0x0000000300077812 */ /* 0x000fe400078ec0ff */
[C---:B------:R-:W-:Y:S02]  /*02b0*/  LOP3.LUT P0, RZ, R2.reuse, UR4, RZ, 0xfc, !PT ;  /* 0x0000000402ff7c12 */ /* 0x040fe4000f80fcff */
[----:B------:R-:W-:-:S04]  /*02c0*/  IADD3 R2, PT, PT, -R2, 0x9, RZ ;  /* 0x0000000902027810 */ /* 0x000fc80007ffe1ff */
[----:B------:R-:W-:Y:S01]  /*02d0*/  ISETP.LE.U32.OR P0, PT, R2, UR4, !P0 ;  /* 0x0000000402007c0c */ /* 0x000fe2000c703470 */
[----:B------:R-:W-:Y:S01]  /*02e0*/  UIADD3 UR4, UPT, UPT, UR4, 0x1, URZ ;  /* 0x0000000104047890 */ /* 0x000fe2000fffe0ff */
[----:B------:R-:W-:-:S03]  /*02f0*/  LOP3.LUT R2, R12, 0x1, RZ, 0xc0, !PT ;  /* 0x000000010c027812 */ /* 0x000fc600078ec0ff */
[----:B------:R-:W-:-:S11]  /*0300*/  UISETP.NE.AND UP0, UPT, UR4, 0x3, UPT ;  /* 0x000000030400788c */ /* 0x000fd6000bf05270 */
.L_x_13:
[----:B------:R-:W-:Y:S01]  /*0310*/  BAR.SYNC.DEFER_BLOCKING 0x0 ;  /* 0x0000000000007b1d */ /* 0x000fe20000010000 */
[----:B------:R-:W-:Y:S02]  /*0320*/  MOV R14, UR13 ;  /* 0x0000000d000e7c02 */ /* 0x000fe40008000f00 */
[----:B------:R-:W-:Y:S02]  /*0330*/  IADD3 R12, PT, PT, R2, UR8, RZ ;  /* 0x00000008020c7c10 */ /* 0x000fe4000fffe0ff */
[----:B------:R-:W-:Y:S01]  /*0340*/  IADD3 R13, PT, PT, R14, UR12, R7 ;  /* 0x0000000c0e0d7c10 */ /* 0x000fe2000fffe007 */
[----:B------:R-:W-:Y:S01]  /*0350*/  HFMA2 R14, -RZ, RZ, 0, 0 ;  /* 0x00000000ff0e7431 */ /* 0x000fe200000001ff */
[----:B------:R-:W-:Y:S02]  /*0360*/  MOV R15, UR5 ;  /* 0x00000005000f7c02 */ /* 0x000fe40008000f00 */
[----:B------:R-:W-:-:S04]  /*0370*/  LEA R12, R12, R13, 0x6 ;  /* 0x0000000d0c0c7211 */ /* 0x000fc800078e30ff */
[----:B------:R-:W-:-:S04]  /*0380*/  IADD3 R12, PT, PT, R12, -0x8240, RZ ;  /* 0xffff7dc00c0c7810 */ /* 0x000fc80007ffe0ff */
[----:B------:R-:W-:-:S07]  /*0390*/  LEA R15, R15, R12, 0x2 ;  /* 0x0000000c0f0f7211 */ /* 0x000fce00078e10ff */
.L_x_8:
[C---:B-1----:R-:W-:Y:S01]  /*03a0*/  SHF.L.U32 R12, R14.reuse, 0x5, RZ ;  /* 0x000000050e0c7819 */ /* 0x042fe200000006ff */
[----:B------:R-:W-:Y:S01]  /*03b0*/  BSSY.RECONVERGENT B0, `(.L_x_0) ;  /* 0x0000028000007945 */ /* 0x000fe20003800200 */
[----:B------:R-:W-:Y:S02]  /*03c0*/  LEA R16, R14, R3, 0x4 ;  /* 0x000000030e107211 */ /* 0x000fe400078e20ff */
[----:B------:R-:W-:-:S04]  /*03d0*/  ISETP.GE.U32.AND P1, PT, R12, R5, PT ;  /* 0x000000050c00720c */ /* 0x000fc80003f26070 */
[----:B------:R-:W-:-:S13]  /*03e0*/  ISETP.GT.U32.OR P1, PT, R16, 0x293, P1 ;  /* 0x000002931000780c */ /* 0x000fda0000f24470 */
[----:B0-----:R-:W-:Y:S05]  /*03f0*/  @P1 BRA `(.L_x_1) ;  /* 0x00000000008c1947 */ /* 0x001fea0003800000 */
[----:B------:R-:W-:-:S04]  /*0400*/  LEA R17, R14, R0, 0x7 ;  /* 0x000000000e117211 */ /* 0x000fc800078e38ff */
[----:B------:R-:W-:-:S13]  /*0410*/  ISETP.GT.U32.AND P1, PT, R17, 0x149f, PT ;  /* 0x0000149f1100780c */ /* 0x000fda0003f24070 */
[----:B------:R-:W-:Y:S05]  /*0420*/  @P1 BRA `(.L_x_1) ;  /* 0x0000000000801947 */ /* 0x000fea0003800000 */
[----:B------:R-:W-:Y:S01]  /*0430*/  LOP3.LUT R12, R16, 0xffff, RZ, 0xc0, !PT ;  /* 0x0000ffff100c7812 */ /* 0x000fe200078ec0ff */
[----:B------:R-:W-:Y:S01]  /*0440*/  BSSY.RECONVERGENT B1, `(.L_x_2) ;  /* 0x0000019000017945 */ /* 0x000fe20003800200 */
[----:B------:R-:W-:-:S03]  /*0450*/  MOV R13, UR15 ;  /* 0x0000000f000d7c02 */ /* 0x000fc60008000f00 */
[----:B------:R-:W-:-:S05]  /*0460*/  IMAD R12, R12, 0xf83f, RZ ;  /* 0x0000f83f0c0c7824 */ /* 0x000fca00078e02ff */
[----:B------:R-:W-:-:S04]  /*0470*/  SHF.R.U32.HI R20, RZ, 0x16, R12 ;  /* 0x00000016ff147819 */ /* 0x000fc8000001160c */
[C---:B------:R-:W-:Y:S02]  /*0480*/  LOP3.LUT P1, RZ, R20.reuse, 0xffffff8, R13, 0xf8, !PT ;  /* 0x0ffffff814ff7812 */ /* 0x040fe4000782f80d */
[----:B------:R-:W-:-:S04]  /*0490*/  IADD3 R12, PT, PT, R20, UR18, RZ ;  /* 0x00000012140c7c10 */ /* 0x000fc8000fffe0ff */
[----:B------:R-:W-:Y:S02]  /*04a0*/  ISETP.GT.U32.OR P1, PT, R12, 0x80, !P1 ;  /* 0x000000800c00780c */ /* 0x000fe40004f24470 */
[----:B------:R-:W-:-:S11]  /*04b0*/  MOV R12, RZ ;  /* 0x000000ff000c7202 */ /* 0x000fd60000000f00 */
[----:B------:R-:W-:Y:S05]  /*04c0*/  @P1 BRA `(.L_x_3) ;  /* 0x0000000000401947 */ /* 0x000fea0003800000 */
[----:B------:R-:W-:-:S05]  /*04d0*/  PRMT R13, R20, 0x9910, RZ ;  /* 0x00009910140d7816 */ /* 0x000fca00000000ff */
[----:B------:R-:W-:-:S05]  /*04e0*/  IMAD R13, R13, 0x42, RZ ;  /* 0x000000420d0d7824 */ /* 0x000fca00078e02ff */
[----:B------:R-:W-:-:S04]  /*04f0*/  IADD3 R13, PT, PT, RZ, -R13, RZ ;  /* 0x8000000dff0d7210 */ /* 0x000fc80007ffe0ff */
[----:B------:R-:W-:-:S04]  /*0500*/  PRMT R13, R13, 0x7710, RZ ;  /* 0x000077100d0d7816 */ /* 0x000fc800000000ff */
[----:B------:R-:W-:-:S04]  /*0510*/  IADD3 R18, PT, PT, R16, R13, RZ ;  /* 0x0000000d10127210 */ /* 0x000fc80007ffe0ff */
[----:B------:R-:W-:-:S04]  /*0520*/  IADD3 R13, PT, PT, R18, -0x41, RZ ;  /* 0xffffffbf120d7810 */ /* 0x000fc80007ffe0ff */
[----:B------:R-:W-:-:S04]  /*0530*/  LOP3.LUT R13, R13, 0xffff, RZ, 0xc0, !PT ;  /* 0x0000ffff0d0d7812 */ /* 0x000fc800078ec0ff */
[----:B------:R-:W-:-:S13]  /*0540*/  ISETP.LT.U32.OR P1, PT, R13, 0xffc0, P0 ;  /* 0x0000ffc00d00780c */ /* 0x000fda0000721470 */
[----:B------:R-:W-:Y:S05]  /*0550*/  @P1 BRA `(.L_x_3) ;  /* 0x00000000001c1947 */ /* 0x000fea0003800000 */
[----:B------:R-:W0:Y:S01]  /*0560*/  LDC.64 R12, c[0x0][0x380] ;  /* 0x0000e000ff0c7b82 */ /* 0x000e220000000a00 */
[----:B------:R-:W-:Y:S02]  /*0570*/  SHF.L.U32 R18, R18, 0x9, RZ ;  /* 0x0000000912127819 */ /* 0x000fe400000006ff */
[----:B------:R-:W-:Y:S02]  /*0580*/  LEA R19, R20, R15, 0xf ;  /* 0x0000000f14137211 */ /* 0x000fe400078e78ff */
[----:B------:R-:W-:-:S04]  /*0590*/  LOP3.LUT R18, R18, 0xffff, RZ, 0xc0, !PT ;  /* 0x0000ffff12127812 */ /* 0x000fc800078ec0ff */
[----:B------:R-:W-:-:S05]  /*05a0*/  IADD3 R19, PT, PT, R18, R19, RZ ;  /* 0x0000001312137210 */ /* 0x000fca0007ffe0ff */
[----:B0-----:R-:W-:-:S06]  /*05b0*/  IMAD.WIDE R12, R19, 0x4, R12 ;  /* 0x00000004130c7825 */ /* 0x001fcc00078e020c */
[----:B------:R0:W5:Y:S02]  /*05c0*/  LDG.E.CONSTANT R12, desc[UR16][R12.64] ;  /* 0x000000100c0c7981 */ /* 0x000164000c1e9900 */
.L_x_3:
[----:B------:R-:W-:Y:S05]  /*05d0*/  BSYNC.RECONVERGENT B1 ;  /* 0x0000000000017941 */ /* 0x000fea0003800200 */
.L_x_2:
[----:B------:R-:W1:Y:S01]  /*05e0*/  S2UR UR7, SR_CgaCtaId ;  /* 0x00000000000779c3 */ /* 0x000e620000008800 */
[----:B------:R-:W-:Y:S02]  /*05f0*/  UMOV UR6, 0x400 ;  /* 0x0000040000067882 */ /* 0x000fe40000000000 */
[----:B-1----:R-:W-:-:S06]  /*0600*/  ULEA UR6, UR7, UR6, 0x18 ;  /* 0x0000000607067291 */ /* 0x002fcc000f8ec0ff */
[----:B------:R-:W-:-:S05]  /*0610*/  LEA R17, R17, UR6, 0x2 ;  /* 0x0000000611117c11 */ /* 0x000fca000f8e10ff */
[----:B-----5:R1:W-:Y:S02]  /*0620*/  STS [R17], R12 ;  /* 0x0000000c11007388 */ /* 0x0203e40000000800 */
.L_x_1:
[----:B------:R-:W-:Y:S05]  /*0630*/  BSYNC.RECONVERGENT B0 ;  /* 0x0000000000007941 */ /* 0x000fea0003800200 */
.L_x_0:
[----:B-1----:R-:W-:Y:S01]  /*0640*/  IADD3 R17, PT, PT, R14, 0x1, RZ ;  /* 0x000000010e117810 */ /* 0x002fe20007ffe0ff */
[----:B------:R-:W-:Y:S03]  /*0650*/  BSSY.RECONVERGENT B0, `(.L_x_4) ;  /* 0x0000029000007945 */ /* 0x000fe60003800200 */
[----:B------:R-:W-:-:S04]  /*0660*/  SHF.L.U32 R12, R17, 0x5, RZ ;  /* 0x00000005110c7819 */ /* 0x000fc800000006ff */
[----:B------:R-:W-:-:S04]  /*0670*/  ISETP.GE.U32.AND P1, PT, R12, R5, PT ;  /* 0x000000050c00720c */ /* 0x000fc80003f26070 */
[----:B------:R-:W-:-:S13]  /*0680*/  ISETP.GT.U32.OR P1, PT, R16, 0x283, P1 ;  /* 0x000002831000780c */ /* 0x000fda0000f24470 */
[----:B------:R-:W-:Y:S05]  /*0690*/  @P1 BRA `(.L_x_5) ;  /* 0x0000000000901947 */ /* 0x000fea0003800000 */
[----:B------:R-:W-:-:S04]  /*06a0*/  LEA R17, R17, R0, 0x7 ;  /* 0x0000000011117211 */ /* 0x000fc800078e38ff */
[----:B------:R-:W-:-:S13]  /*06b0*/  ISETP.GT.U32.AND P1, PT, R17, 0x149f, PT ;  /* 0x0000149f1100780c */ /* 0x000fda0003f24070 */
[----:B------:R-:W-:Y:S05]  /*06c0*/  @P1 BRA `(.L_x_5) ;  /* 0x0000000000841947 */ /* 0x000fea0003800000 */
[----:B------:R-:W-:Y:S01]  /*06d0*/  IADD3 R16, PT, PT, R16, 0x10, RZ ;  /* 0x0000001010107810 */ /* 0x000fe20007ffe0ff */
[----:B------:R-:W-:Y:S01]  /*06e0*/  BSSY.RECONVERGENT B1, `(.L_x_6) ;  /* 0x000001a000017945 */ /* 0x000fe20003800200 */
[----:B0-----:R-:W-:Y:S02]  /*06f0*/  MOV R13, UR15 ;  /* 0x0000000f000d7c02 */ /* 0x001fe40008000f00 */
[----:B------:R-:W-:-:S05]  /*0700*/  LOP3.LUT R12, R16, 0xffff, RZ, 0xc0, !PT ;  /* 0x0000ffff100c7812 */ /* 0x000fca00078ec0ff */
[----:B------:R-:W-:-:S05]  /*0710*/  IMAD R12, R12, 0xf83f, RZ ;  /* 0x0000f83f0c0c7824 */ /* 0x000fca00078e02ff */
[----:B------:R-:W-:-:S04]  /*0720*/  SHF.R.U32.HI R18, RZ, 0x16, R12 ;  /* 0x00000016ff127819 */ /* 0x000fc8000001160c */
[C---:B------:R-:W-:Y:S02]  /*0730*/  LOP3.LUT P1, RZ, R18.reuse, 0xffffff8, R13, 0xf8, !PT ;  /* 0x0ffffff812ff7812 */ /* 0x040fe4000782f80d */
[----:B------:R-:W-:-:S04]  /*0740*/  IADD3 R12, PT, PT, R18, UR18, RZ ;  /* 0x00000012120c7c10 */ /* 0x000fc8000fffe0ff */
[----:B------:R-:W-:Y:S01]  /*0750*/  ISETP.GT.U32.OR P1, PT, R12, 0x80, !P1 ;  /* 0x000000800c00780c */ /* 0x000fe20004f24470 */
[----:B------:R-:W-:-:S12]  /*0760*/  HFMA2 R12, -RZ, RZ, 0, 0 ;  /* 0x00000000ff0c7431 */ /* 0x000fd800000001ff */
        /* <DEDUP_REMOVED lines=17> */
.L_x_7:
[----:B------:R-:W-:Y:S05]  /*0880*/  BSYNC.RECONVERGENT B1 ;  /* 0x0000000000017941 */ /* 0x000fea0003800200 */
.L_x_6:
[----:B------:R-:W1:Y:S01]  /*0890*/  S2UR UR7, SR_CgaCtaId ;  /* 0x00000000000779c3 */ /* 0x000e620000008800 */
[----:B------:R-:W-:Y:S02]  /*08a0*/  UMOV UR6, 0x400 ;  /* 0x0000040000067882 */ /* 0x000fe40000000000 */
[----:B-1----:R-:W-:-:S06]  /*08b0*/  ULEA UR6, UR7, UR6, 0x18 ;  /* 0x0000000607067291 */ /* 0x002fcc000f8ec0ff */
[----:B------:R-:W-:-:S05]  /*08c0*/  LEA R17, R17, UR6, 0x2 ;  /* 0x0000000611117c11 */ /* 0x000fca000f8e10ff */
[----:B-----5:R1:W-:Y:S02]  /*08d0*/  STS [R17], R12 ;  /* 0x0000000c11007388 */ /* 0x0203e40000000800 */
.L_x_5:
[----:B------:R-:W-:Y:S05]  /*08e0*/  BSYNC.RECONVERGENT B0 ;  /* 0x0000000000007941 */ /* 0x000fea0003800200 */
.L_x_4:
[----:B------:R-:W-:-:S04]  /*08f0*/  IADD3 R14, PT, PT, R14, 0x2, RZ ;  /* 0x000000020e0e7810 */ /* 0x000fc80007ffe0ff */
[----:B------:R-:W-:-:S13]  /*0900*/  ISETP.NE.AND P1, PT, R14, 0x2a, PT ;  /* 0x0000002a0e00780c */ /* 0x000fda0003f25270 */
[----:B------:R-:W-:Y:S05]  /*0910*/  @P1 BRA `(.L_x_8) ;  /* 0xfffffff800a01947 */ /* 0x000fea000383ffff */
[C---:B------:R-:W-:Y:S01]  /*0920*/  ISETP.GT.U32.AND P1, PT, R0.reuse, 0xf, PT ;  /* 0x0000000f0000780c */ /* 0x040fe20003f24070 */
[----:B01----:R-:W0:Y:S01]  /*0930*/  LDC.64 R12, c[0x0][0x388] ;  /* 0x0000e200ff0c7b82 */ /* 0x003e220000000a00 */
[----:B------:R-:W-:Y:S01]  /*0940*/  SHF.L.U32 R15, R0, 0x4, RZ ;  /* 0x00000004000f7819 */ /* 0x000fe200000006ff */
[----:B------:R-:W-:Y:S01]  /*0950*/  IMAD R14, R4, 0x3000, R7 ;  /* 0x00003000040e7824 */ /* 0x000fe200078e0207 */
[----:B------:R-:W-:Y:S02]  /*0960*/  MOV R17, UR8 ;  /* 0x0000000800117c02 */ /* 0x000fe40008000f00 */
[----:B------:R-:W-:-:S04]  /*0970*/  LOP3.LUT R15, R15, 0xc0, RZ, 0xc0, !PT ;  /* 0x000000c00f0f7812 */ /* 0x000fc800078ec0ff */
[----:B------:R-:W-:-:S03]  /*0980*/  IADD3 R14, PT, PT, R15, UR14, R14 ;  /* 0x0000000e0f0e7c10 */ /* 0x000fc6000fffe00e */
[----:B------:R-:W-:Y:S02]  /*0990*/  @!P1 LOP3.LUT R16, R15, 0x3, R0, 0xf8, !PT ;  /* 0x000000030f109812 */ /* 0x000fe400078ef800 */
[----:B------:R-:W-:Y:S02]  /*09a0*/  MOV R15, UR8 ;  /* 0x00000008000f7c02 */ /* 0x000fe40008000f00 */
[----:B------:R-:W-:Y:S02]  /*09b0*/  @!P1 IADD3 R16, PT, PT, R16, UR14, RZ ;  /* 0x0000000e10109c10 */ /* 0x000fe4000fffe0ff */
[----:B------:R-:W-:Y:S02]  /*09c0*/  LEA R14, R15, R14, 0xc ;  /* 0x0000000e0f0e7211 */ /* 0x000fe400078e60ff */
[----:B------:R-:W-:Y:S02]  /*09d0*/  @!P1 LEA R16, R17, R16, 0xc ;  /* 0x0000001011109211 */ /* 0x000fe400078e60ff */
[----:B------:R-:W-:-:S02]  /*09e0*/  MOV R15, UR5 ;  /* 0x00000005000f7c02 */ /* 0x000fc40008000f00 */
[----:B------:R-:W-:Y:S02]  /*09f0*/  MOV R17, UR5 ;  /* 0x0000000500117c02 */ /* 0x000fe40008000f00 */
[----:B------:R-:W-:Y:S02]  /*0a00*/  LEA R15, R15, R14, 0x8 ;  /* 0x0000000e0f0f7211 */ /* 0x000fe400078e40ff */
[----:B------:R-:W-:-:S03]  /*0a10*/  @!P1 LEA R17, R17, R16, 0x8 ;  /* 0x0000001011119211 */ /* 0x000fc600078e40ff */
[----:B0-----:R-:W-:-:S04]  /*0a20*/  IMAD.WIDE.U32 R14, R15, 0x4, R12 ;  /* 0x000000040f0e7825 */ /* 0x001fc800078e000c */
[----:B------:R-:W-:Y:S02]  /*0a30*/  @!P1 IMAD.WIDE.U32 R12, R17, 0x4, R12 ;  /* 0x00000004110c9825 */ /* 0x000fe400078e000c */
[----:B------:R-:W2:Y:S04]  /*0a40*/  LDG.E.CONSTANT R14, desc[UR16][R14.64] ;  /* 0x000000100e0e7981 */ /* 0x000ea8000c1e9900 */
[----:B------:R-:W3:Y:S01]  /*0a50*/  @!P1 LDG.E.CONSTANT R12, desc[UR16][R12.64+0x60000] ;  /* 0x060000100c0c9981 */ /* 0x000ee2000c1e9900 */
[----:B------:R-:W0:Y:S01]  /*0a60*/  S2UR UR9, SR_CgaCtaId ;  /* 0x00000000000979c3 */ /* 0x000e220000008800 */
[----:B------:R-:W-:Y:S02]  /*0a70*/  UMOV UR6, 0x400 ;  /* 0x0000040000067882 */ /* 0x000fe40000000000 */
[----:B------:R-:W-:-:S05]  /*0a80*/  UIADD3 UR6, UPT, UPT, UR6, 0x5280, URZ ;  /* 0x0000528006067890 */ /* 0x000fca000fffe0ff */
[----:B------:R-:W1:Y:S01]  /*0a90*/  S2UR UR7, SR_CgaCtaId ;  /* 0x00000000000779c3 */ /* 0x000e620000008800 */
[----:B0-----:R-:W-:-:S06]  /*0aa0*/  ULEA UR6, UR9, UR6, 0x18 ;  /* 0x0000000609067291 */ /* 0x001fcc000f8ec0ff */
[----:B------:R-:W-:Y:S01]  /*0ab0*/  LEA R17, R0, UR6, 0x2 ;  /* 0x0000000600117c11 */ /* 0x000fe2000f8e10ff */
[----:B------:R-:W-:Y:S02]  /*0ac0*/  UMOV UR6, 0x400 ;  /* 0x0000040000067882 */ /* 0x000fe40000000000 */
[----:B------:R-:W-:Y:S02]  /*0ad0*/  UIADD3 UR10, UPT, UPT, UR6, 0x5280, URZ ;  /* 0x00005280060a7890 */ /* 0x000fe4000fffe0ff */
[----:B-1----:R-:W-:Y:S02]  /*0ae0*/  ULEA UR9, UR7, UR6, 0x18 ;  /* 0x0000000607097291 */ /* 0x002fe4000f8ec0ff */
[----:B------:R-:W-:Y:S01]  /*0af0*/  ULEA UR10, UR7, UR10, 0x18 ;  /* 0x0000000a070a7291 */ /* 0x000fe2000f8ec0ff */
[----:B------:R-:W-:Y:S01]  /*0b00*/  UMOV UR6, URZ ;  /* 0x000000ff00067c82 */ /* 0x000fe20008000000 */
[----:B--2---:R0:W-:Y:S04]  /*0b10*/  STS [R17], R14 ;  /* 0x0000000e11007388 */ /* 0x0041e80000000800 */
[----:B---3--:R0:W-:Y:S01]  /*0b20*/  @!P1 STS [R17+0x200], R12 ;  /* 0x0002000c11009388 */ /* 0x0081e20000000800 */
[----:B------:R-:W-:Y:S06]  /*0b30*/  BAR.SYNC.DEFER_BLOCKING 0x0 ;  /* 0x0000000000007b1d */ /* 0x000fec0000010000 */
.L_x_9:
[----:B------:R-:W-:Y:S01]  /*0b40*/  IADD3 R13, PT, PT, R4, UR6, RZ ;  /* 0x00000006040d7c10 */ /* 0x000fe2000fffe0ff */
[----:B------:R-:W-:-:S04]  /*0b50*/  UIMAD UR7, UR6, 0xc0, UR10 ;  /* 0x000000c0060778a4 */ /* 0x000fc8000f8e020a */
[----:B------:R-:W-:-:S05]  /*0b60*/  IMAD R13, R13, 0x210, R6 ;  /* 0x000002100d0d7824 */ /* 0x000fca00078e0206 */
[----:B------:R-:W-:Y:S01]  /*0b70*/  LEA R58, R13, UR9, 0x2 ;  /* 0x000000090d3a7c11 */ /* 0x000fe2000f8e10ff */
[----:B------:R-:W-:Y:S04]  /*0b80*/  LDS R62, [UR7] ;  /* 0x00000007ff3e7984 */ /* 0x000fe80008000800 */
[----:B------:R-:W1:Y:S04]  /*0b90*/  LDS.128 R20, [R58] ;  /* 0x000000003a147984 */ /* 0x000e680000000c00 */
[----:B------:R-:W2:Y:S04]  /*0ba0*/  LDS R29, [UR7+0x8] ;  /* 0x00000807ff1d7984 */ /* 0x000ea80008000800 */
[----:B------:R-:W3:Y:S04]  /*0bb0*/  LDS.128 R24, [R58+0x400] ;  /* 0x000400003a187984 */ /* 0x000ee80000000c00 */
[----:B------:R-:W0:Y:S04]  /*0bc0*/  LDS R28, [UR7+0x10] ;  /* 0x00001007ff1c7984 */ /* 0x000e280008000800 */
[----:B------:R-:W4:Y:S04]  /*0bd0*/  LDS R30, [UR7+0x18] ;  /* 0x00001807ff1e7984 */ /* 0x000f280008000800 */
[----:B------:R-:W5:Y:S04]  /*0be0*/  LDS R31, [UR7+0x20] ;  /* 0x00002007ff1f7984 */ /* 0x000f680008000800 */
[----:B------:R-:W5:Y:S01]  /*0bf0*/  LDS R60, [UR7+0x28] ;  /* 0x00002807ff3c7984 */ /* 0x000f620008000800 */
[C---:B-1----:R-:W-:Y:S01]  /*0c00*/  FFMA R61, R20.reuse, R62, R61 ;  /* 0x0000003e143d7223 */ /* 0x042fe2000000003d */
[-C--:B--2---:R-:W-:Y:S01]  /*0c10*/  FFMA R20, R20, R29.reuse, R42 ;  /* 0x0000001d14147223 */ /* 0x084fe2000000002a */
[----:B---3--:R-:W-:Y:S01]  /*0c20*/  FFMA R15, R24, R29, R50 ;  /* 0x0000001d180f7223 */ /* 0x008fe20000000032 */
[----:B------:R-:W-:Y:S01]  /*0c30*/  FFMA R13, R62, R24, R34 ;  /* 0x000000183e0d7223 */ /* 0x000fe20000000022 */
[----:B0-----:R-:W-:-:S03]  /*0c40*/  FFMA R12, R28, R21, R61 ;  /* 0x000000151c0c7223 */ /* 0x001fc6000000003d */
[-C--:B------:R-:W-:Y:S01]  /*0c50*/  FFMA R34, R28, R25.reuse, R13 ;  /* 0x000000191c227223 */ /* 0x080fe2000000000d */
[----:B----4-:R-:W-:Y:S01]  /*0c60*/  FFMA R17, R21, R30, R20 ;  /* 0x0000001e15117223 */ /* 0x010fe20000000014 */
[----:B------:R-:W-:Y:S01]  /*0c70*/  FFMA R15, R30, R25, R15 ;  /* 0x000000191e0f7223 */ /* 0x000fe2000000000f */
[----:B------:R-:W0:Y:S01]  /*0c80*/  LDS R20, [UR7+0x30] ;  /* 0x00003007ff147984 */ /* 0x000e220008000800 */
[C---:B-----5:R-:W-:Y:S01]  /*0c90*/  FFMA R21, R31.reuse, R22, R12 ;  /* 0x000000161f157223 */ /* 0x060fe2000000000c */
[----:B------:R-:W-:Y:S01]  /*0ca0*/  FFMA R34, R31, R26, R34 ;  /* 0x0000001a1f227223 */ /* 0x000fe20000000022 */
[----:B------:R-:W-:Y:S01]  /*0cb0*/  FFMA R24, R22, R60, R17 ;  /* 0x0000003c16187223 */ /* 0x000fe20000000011 */
[----:B------:R-:W-:Y:S01]  /*0cc0*/  FFMA R25, R60, R26, R15 ;  /* 0x0000001a3c197223 */ /* 0x000fe2000000000f */
[----:B------:R-:W1:Y:S01]  /*0cd0*/  LDS R22, [UR7+0x38] ;  /* 0x00003807ff167984 */ /* 0x000e620008000800 */
[----:B------:R-:W-:Y:S02]  /*0ce0*/  UIMAD UR7, UR6, 0x30, URZ ;  /* 0x00000030060778a4 */ /* 0x000fe4000f8e02ff */
[----:B------:R-:W-:Y:S01]  /*0cf0*/  UIADD3 UR6, UPT, UPT, UR6, 0x1, URZ ;  /* 0x0000000106067890 */ /* 0x000fe2000fffe0ff */
[----:B------:R-:W2:Y:S01]  /*0d00*/  LDS.128 R12, [R58+0x20] ;  /* 0x000020003a0c7984 */ /* 0x000ea20000000c00 */
[----:B------:R-:W-:-:S02]  /*0d10*/  ULEA UR7, UR7, UR10, 0x2 ;  /* 0x0000000a07077291 */ /* 0x000fc4000f8e10ff */
[----:B------:R-:W-:Y:S01]  /*0d20*/  UISETP.NE.AND UP1, UPT, UR6, 0x3, UPT ;  /* 0x000000030600788c */ /* 0x000fe2000bf25270 */
[----:B------:R-:W3:Y:S06]  /*0d30*/  LDS.128 R16, [R58+0x420] ;  /* 0x000420003a107984 */ /* 0x000eec0000000c00 */
[----:B------:R-:W-:Y:S01]  /*0d40*/  LDS R42, [UR7+0x58] ;  /* 0x00005807ff2a7984 */ /* 0x000fe20008000800 */
[C---:B0-----:R-:W-:Y:S01]  /*0d50*/  FFMA R21, R20.reuse, R23, R21 ;  /* 0x0000001714157223 */ /* 0x041fe20000000015 */
[----:B-1----:R-:W-:Y:S01]  /*0d60*/  FFMA R24, R23, R22, R24 ;  /* 0x0000001617187223 */ /* 0x002fe20000000018 */
[-C--:B------:R-:W-:Y:S01]  /*0d70*/  FFMA R23, R20, R27.reuse, R34 ;  /* 0x0000001b14177223 */ /* 0x080fe20000000022 */
[----:B------:R-:W-:Y:S01]  /*0d80*/  FFMA R27, R22, R27, R25 ;  /* 0x0000001b161b7223 */ /* 0x000fe20000000019 */
[----:B------:R-:W-:Y:S01]  /*0d90*/  LDS R34, [UR7+0x50] ;  /* 0x00005007ff227984 */ /* 0x000fe20008000800 */
[----:B--2---:R-:W-:Y:S01]  /*0da0*/  FFMA R25, R62, R12, R11 ;  /* 0x0000000c3e197223 */ /* 0x004fe2000000000b */
[----:B------:R-:W-:-:S02]  /*0db0*/  FFMA R45, R12, R29, R45 ;  /* 0x0000001d0c2d7223 */ /* 0x000fc4000000002d */
[----:B------:R-:W0:Y:S01]  /*0dc0*/  LDS R11, [UR7+0x40] ;  /* 0x00004007ff0b7984 */ /* 0x000e220008000800 */
[----:B---3--:R-:W-:Y:S01]  /*0dd0*/  FFMA R53, R16, R29, R53 ;  /* 0x0000001d10357223 */ /* 0x008fe20000000035 */
[----:B------:R-:W-:Y:S01]  /*0de0*/  FFMA R62, R62, R16, R37 ;  /* 0x000000103e3e7223 */ /* 0x000fe20000000025 */
[-C--:B------:R-:W-:Y:S01]  /*0df0*/  FFMA R26, R28, R13.reuse, R25 ;  /* 0x0000000d1c1a7223 */ /* 0x080fe20000000019 */
[----:B------:R-:W1:Y:S01]  /*0e00*/  LDS R29, [UR7+0x48] ;  /* 0x00004807ff1d7984 */ /* 0x000e620008000800 */
[----:B------:R-:W-:Y:S01]  /*0e10*/  FFMA R45, R30, R13, R45 ;  /* 0x0000000d1e2d7223 */ /* 0x000fe2000000002d */
[-C--:B------:R-:W-:Y:S01]  /*0e20*/  FFMA R25, R28, R17.reuse, R62 ;  /* 0x000000111c197223 */ /* 0x080fe2000000003e */
[C---:B------:R-:W-:Y:S01]  /*0e30*/  FFMA R61, R31.reuse, R14, R26 ;  /* 0x0000000e1f3d7223 */ /* 0x040fe2000000001a */
[----:B------:R-:W2:Y:S01]  /*0e40*/  LDS R37, [UR7+0x68] ;  /* 0x00006807ff257984 */ /* 0x000ea20008000800 */
[----:B------:R-:W-:Y:S01]  /*0e50*/  FFMA R53, R30, R17, R53 ;  /* 0x000000111e357223 */ /* 0x000fe20000000035 */
[----:B------:R-:W-:Y:S01]  /*0e60*/  FFMA R26, R31, R18, R25 ;  /* 0x000000121f1a7223 */ /* 0x000fe20000000019 */
[----:B------:R-:W-:Y:S01]  /*0e70*/  FFMA R25, R60, R14, R45 ;  /* 0x0000000e3c197223 */ /* 0x000fe2000000002d */
[----:B------:R-:W-:Y:S01]  /*0e80*/  FFMA R28, R20, R15, R61 ;  /* 0x0000000f141c7223 */ /* 0x000fe2000000003d */
[----:B------:R-:W-:Y:S01]  /*0e90*/  FFMA R60, R60, R18, R53 ;  /* 0x000000123c3c7223 */ /* 0x000fe20000000035 */
[----:B------:R-:W-:Y:S01]  /*0ea0*/  FFMA R45, R20, R19, R26 ;  /* 0x00000013142d7223 */ /* 0x000fe2000000001a */
[----:B------:R-:W3:Y:S01]  /*0eb0*/  LDS R31, [UR7+0x60] ;  /* 0x00006007ff1f7984 */ /* 0x000ee20008000800 */
[C---:B------:R-:W-:Y:S01]  /*0ec0*/  FFMA R53, R22.reuse, R15, R25 ;  /* 0x0000000f16357223 */ /* 0x040fe20000000019 */
[----:B------:R-:W-:Y:S01]  /*0ed0*/  FFMA R61, R22, R19, R60 ;  /* 0x00000013163d7223 */ /* 0x000fe2000000003c */
[-C--:B0-----:R-:W-:Y:S01]  /*0ee0*/  FFMA R21, R12, R11.reuse, R21 ;  /* 0x0000000b0c157223 */ /* 0x081fe20000000015 */
[----:B------:R-:W-:Y:S01]  /*0ef0*/  FFMA R20, R16, R11, R23 ;  /* 0x0000000b10147223 */ /* 0x000fe20000000017 */
[----:B-1----:R-:W-:-:S02]  /*0f00*/  FFMA R24, R12, R29, R24 ;  /* 0x0000001d0c187223 */ /* 0x002fc40000000018 */
[C---:B------:R-:W-:Y:S01]  /*0f10*/  FFMA R12, R34.reuse, R13, R21 ;  /* 0x0000000d220c7223 */ /* 0x040fe20000000015 */
[----:B------:R-:W-:Y:S01]  /*0f20*/  FFMA R63, R34, R17, R20 ;  /* 0x00000011223f7223 */ /* 0x000fe20000000014 */
[----:B------:R-:W-:Y:S01]  /*0f30*/  FFMA R16, R16, R29, R27 ;  /* 0x0000001d10107223 */ /* 0x000fe2000000001b */
[-C--:B------:R-:W-:Y:S01]  /*0f40*/  FFMA R13, R13, R42.reuse, R24 ;  /* 0x0000002a0d0d7223 */ /* 0x080fe20000000018 */
[----:B------:R-:W0:Y:S02]  /*0f50*/  LDS.128 R20, [R58+0x40] ;  /* 0x000040003a147984 */ /* 0x000e240000000c00 */
[----:B------:R-:W-:Y:S01]  /*0f60*/  FFMA R17, R17, R42, R16 ;  /* 0x0000002a11117223 */ /* 0x000fe20000000010 */
[----:B--2---:R-:W-:Y:S01]  /*0f70*/  FFMA R50, R14, R37, R13 ;  /* 0x000000250e327223 */ /* 0x004fe2000000000d */
[----:B------:R-:W1:Y:S01]  /*0f80*/  LDS.128 R24, [R58+0x440] ;  /* 0x000440003a187984 */ /* 0x000e620000000c00 */
[C---:B---3--:R-:W-:Y:S01]  /*0f90*/  FFMA R12, R31.reuse, R14, R12 ;  /* 0x0000000e1f0c7223 */ /* 0x048fe2000000000c */
[----:B------:R-:W-:-:S02]  /*0fa0*/  FFMA R14, R31, R18, R63 ;  /* 0x000000121f0e7223 */ /* 0x000fc4000000003f */
[----:B------:R-:W2:Y:S01]  /*0fb0*/  LDS R13, [UR7+0x70] ;  /* 0x00007007ff0d7984 */ /* 0x000ea20008000800 */
[----:B------:R-:W-:-:S03]  /*0fc0*/  FFMA R18, R18, R37, R17 ;  /* 0x0000002512127223 */ /* 0x000fc60000000011 */
[----:B------:R-:W3:Y:S01]  /*0fd0*/  LDS R16, [UR7+0x78] ;  /* 0x00007807ff107984 */ /* 0x000ee20008000800 */
[C---:B0-----:R-:W-:Y:S01]  /*0fe0*/  FFMA R17, R11.reuse, R20, R28 ;  /* 0x000000140b117223 */ /* 0x041fe2000000001c */
[----:B------:R-:W-:Y:S01]  /*0ff0*/  FFMA R53, R20, R29, R53 ;  /* 0x0000001d14357223 */ /* 0x000fe20000000035 */
[----:B-1----:R-:W-:Y:S02]  /*1000*/  FFMA R28, R11, R24, R45 ;  /* 0x000000180b1c7223 */ /* 0x002fe4000000002d */
[----:B------:R-:W-:Y:S01]  /*1010*/  FFMA R62, R34, R21, R17 ;  /* 0x00000015223e7223 */ /* 0x000fe20000000011 */
[----:B------:R-:W-:Y:S01]  /*1020*/  FFMA R61, R24, R29, R61 ;  /* 0x0000001d183d7223 */ /* 0x000fe2000000003d */
[----:B------:R-:W-:Y:S01]  /*1030*/  LDS R17, [UR7+0x88] ;  /* 0x00008807ff117984 */ /* 0x000fe20008000800 */
[----:B------:R-:W-:Y:S01]  /*1040*/  FFMA R11, R34, R25, R28 ;  /* 0x00000019220b7223 */ /* 0x000fe2000000001c */
[C---:B------:R-:W-:Y:S01]  /*1050*/  FFMA R28, R42.reuse, R21, R53 ;  /* 0x000000152a1c7223 */ /* 0x040fe20000000035 */
[C---:B------:R-:W-:Y:S01]  /*1060*/  FFMA R62, R31.reuse, R22, R62 ;  /* 0x000000161f3e7223 */ /* 0x040fe2000000003e */
[----:B------:R-:W-:Y:S01]  /*1070*/  FFMA R61, R42, R25, R61 ;  /* 0x000000192a3d7223 */ /* 0x000fe2000000003d */
[----:B------:R-:W-:Y:S01]  /*1080*/  FFMA R60, R31, R26, R11 ;  /* 0x0000001a1f3c7223 */ /* 0x000fe2000000000b */
[C---:B------:R-:W-:Y:S01]  /*1090*/  FFMA R45, R37.reuse, R22, R28 ;  /* 0x00000016252d7223 */ /* 0x040fe2000000001c */
[----:B------:R-:W0:Y:S01]  /*10a0*/  LDS R11, [UR7+0x80] ;  /* 0x00008007ff0b7984 */ /* 0x000e220008000800 */
[----:B------:R-:W-:Y:S01]  /*10b0*/  FFMA R34, R37, R26, R61 ;  /* 0x0000001a25227223 */ /* 0x000fe2000000003d */
[C---:B--2---:R-:W-:Y:S01]  /*10c0*/  FFMA R42, R13.reuse, R15, R12 ;  /* 0x0000000f0d2a7223 */ /* 0x044fe2000000000c */
[C---:B------:R-:W-:Y:S01]  /*10d0*/  FFMA R37, R13.reuse, R19, R14 ;  /* 0x000000130d257223 */ /* 0x040fe2000000000e */
[----:B------:R-:W1:Y:S01]  /*10e0*/  LDS.128 R28, [R58+0x60] ;  /* 0x000060003a1c7984 */ /* 0x000e620000000c00 */
[C---:B------:R-:W-:Y:S01]  /*10f0*/  FFMA R53, R13.reuse, R23, R62 ;  /* 0x000000170d357223 */ /* 0x040fe2000000003e */
[----:B------:R-:W-:Y:S01]  /*1100*/  FFMA R60, R13, R27, R60 ;  /* 0x0000001b0d3c7223 */ /* 0x000fe2000000003c */
[-C--:B---3--:R-:W-:Y:S01]  /*1110*/  FFMA R61, R15, R16.reuse, R50 ;  /* 0x000000100f3d7223 */ /* 0x088fe20000000032 */
[C---:B------:R-:W-:Y:S01]  /*1120*/  FFMA R45, R16.reuse, R23, R45 ;  /* 0x00000017102d7223 */ /* 0x040fe2000000002d */
[----:B------:R-:W2:Y:S01]  /*1130*/  LDS.128 R12, [R58+0x460] ;  /* 0x000460003a0c7984 */ /* 0x000ea20000000c00 */
[----:B------:R-:W-:Y:S01]  /*1140*/  FFMA R19, R19, R16, R18 ;  /* 0x0000001013137223 */ /* 0x000fe20000000012 */
[----:B------:R-:W-:-:S02]  /*1150*/  FFMA R63, R16, R27, R34 ;  /* 0x0000001b103f7223 */ /* 0x000fc40000000022 */
[----:B------:R-:W-:Y:S01]  /*1160*/  LDS R50, [UR7+0xb0] ;  /* 0x0000b007ff327984 */ /* 0x000fe20008000800 */
[C---:B0-----:R-:W-:Y:S01]  /*1170*/  FFMA R16, R11.reuse, R24, R37 ;  /* 0x000000180b107223 */ /* 0x041fe20000000025 */
[-C--:B------:R-:W-:Y:S02]  /*1180*/  FFMA R24, R24, R17.reuse, R19 ;  /* 0x0000001118187223 */ /* 0x080fe40000000013 */
[----:B------:R-:W-:Y:S01]  /*1190*/  LDS R37, [UR7+0xa0] ;  /* 0x0000a007ff257984 */ /* 0x000fe20008000800 */
[C---:B------:R-:W-:Y:S01]  /*11a0*/  FFMA R42, R11.reuse, R20, R42 ;  /* 0x000000140b2a7223 */ /* 0x040fe2000000002a */
[C---:B-1----:R-:W-:Y:S01]  /*11b0*/  FFMA R18, R11.reuse, R28, R53 ;  /* 0x0000001c0b127223 */ /* 0x042fe20000000035 */
[-C--:B------:R-:W-:Y:S01]  /*11c0*/  FFMA R28, R28, R17.reuse, R45 ;  /* 0x000000111c1c7223 */ /* 0x080fe2000000002d */
[----:B------:R-:W0:Y:S01]  /*11d0*/  LDS R53, [UR7+0x90] ;  /* 0x00009007ff357984 */ /* 0x000e220008000800 */
[----:B------:R-:W-:Y:S01]  /*11e0*/  FFMA R20, R20, R17, R61 ;  /* 0x0000001114147223 */ /* 0x000fe2000000003d */
[----:B--2---:R-:W-:-:S02]  /*11f0*/  FFMA R60, R11, R12, R60 ;  /* 0x0000000c0b3c7223 */ /* 0x004fc4000000003c */
[----:B------:R-:W1:Y:S01]  /*1200*/  LDS R45, [UR7+0x98] ;  /* 0x00009807ff2d7984 */ /* 0x000e620008000800 */
[----:B------:R-:W-:-:S03]  /*1210*/  FFMA R34, R12, R17, R63 ;  /* 0x000000110c227223 */ /* 0x000fc6000000003f */
[----:B------:R-:W2:Y:S04]  /*1220*/  LDS R19, [UR7+0xa8] ;  /* 0x0000a807ff137984 */ /* 0x000ea80008000800 */
[----:B------:R-:W3:Y:S01]  /*1230*/  LDS R12, [UR7+0xb8] ;  /* 0x0000b807ff0c7984 */ /* 0x000ee20008000800 */
[C---:B0-----:R-:W-:Y:S01]  /*1240*/  FFMA R42, R53.reuse, R21, R42 ;  /* 0x00000015352a7223 */ /* 0x041fe2000000002a */
[C---:B------:R-:W-:Y:S01]  /*1250*/  FFMA R11, R53.reuse, R25, R16 ;  /* 0x00000019350b7223 */ /* 0x040fe20000000010 */
[C---:B------:R-:W-:Y:S01]  /*1260*/  FFMA R18, R53.reuse, R29, R18 ;  /* 0x0000001d35127223 */ /* 0x040fe20000000012 */
[----:B------:R-:W-:Y:S01]  /*1270*/  FFMA R53, R53, R13, R60 ;  /* 0x0000000d35357223 */ /* 0x000fe2000000003c */
[-C--:B-1----:R-:W-:Y:S01]  /*1280*/  FFMA R21, R21, R45.reuse, R20 ;  /* 0x0000002d15157223 */ /* 0x082fe20000000014 */
[----:B------:R-:W-:Y:S01]  /*1290*/  FFMA R25, R25, R45, R24 ;  /* 0x0000002d19197223 */ /* 0x000fe20000000018 */
[C---:B------:R-:W-:Y:S01]  /*12a0*/  FFMA R28, R45.reuse, R29, R28 ;  /* 0x0000001d2d1c7223 */ /* 0x040fe2000000001c */
[----:B------:R-:W-:Y:S01]  /*12b0*/  FFMA R34, R45, R13, R34 ;  /* 0x0000000d2d227223 */ /* 0x000fe20000000022 */
[C---:B------:R-:W-:Y:S01]  /*12c0*/  FFMA R61, R37.reuse, R22, R42 ;  /* 0x00000016253d7223 */ /* 0x040fe2000000002a */
[C---:B------:R-:W-:Y:S01]  /*12d0*/  FFMA R16, R37.reuse, R26, R11 ;  /* 0x0000001a25107223 */ /* 0x040fe2000000000b */
[C---:B------:R-:W-:Y:S01]  /*12e0*/  FFMA R18, R37.reuse, R30, R18 ;  /* 0x0000001e25127223 */ /* 0x040fe20000000012 */
[----:B------:R-:W-:Y:S01]  /*12f0*/  FFMA R20, R37, R14, R53 ;  /* 0x0000000e25147223 */ /* 0x000fe20000000035 */
[-C--:B--2---:R-:W-:Y:S01]  /*1300*/  FFMA R22, R22, R19.reuse, R21 ;  /* 0x0000001316167223 */ /* 0x084fe20000000015 */
[----:B------:R-:W-:Y:S01]  /*1310*/  FFMA R26, R26, R19, R25 ;  /* 0x000000131a1a7223 */ /* 0x000fe20000000019 */
[C---:B------:R-:W-:Y:S01]  /*1320*/  FFMA R45, R19.reuse, R30, R28 ;  /* 0x0000001e132d7223 */ /* 0x040fe2000000001c */
[----:B------:R-:W-:Y:S01]  /*1330*/  FFMA R14, R19, R14, R34 ;  /* 0x0000000e130e7223 */ /* 0x000fe20000000022 */
[C---:B------:R-:W-:Y:S01]  /*1340*/  FFMA R61, R50.reuse, R23, R61 ;  /* 0x00000017323d7223 */ /* 0x040fe2000000003d */
[C---:B------:R-:W-:Y:S01]  /*1350*/  FFMA R34, R50.reuse, R27, R16 ;  /* 0x0000001b32227223 */ /* 0x040fe20000000010 */
[C---:B------:R-:W-:Y:S01]  /*1360*/  FFMA R11, R50.reuse, R31, R18 ;  /* 0x0000001f320b7223 */ /* 0x040fe20000000012 */
[----:B------:R-:W-:Y:S01]  /*1370*/  FFMA R37, R50, R15, R20 ;  /* 0x0000000f32257223 */ /* 0x000fe20000000014 */
[-C--:B---3--:R-:W-:Y:S01]  /*1380*/  FFMA R42, R23, R12.reuse, R22 ;  /* 0x0000000c172a7223 */ /* 0x088fe20000000016 */
[----:B------:R-:W-:Y:S01]  /*1390*/  FFMA R50, R27, R12, R26 ;  /* 0x0000000c1b327223 */ /* 0x000fe2000000001a */
[C---:B------:R-:W-:Y:S01]  /*13a0*/  FFMA R45, R12.reuse, R31, R45 ;  /* 0x0000001f0c2d7223 */ /* 0x040fe2000000002d */
[----:B------:R-:W-:Y:S01]  /*13b0*/  FFMA R53, R12, R15, R14 ;  /* 0x0000000f0c357223 */ /* 0x000fe2000000000e */
[----:B------:R-:W-:Y:S06]  /*13c0*/  BRA.U UP1, `(.L_x_9) ;  /* 0xfffffff501dc7547 */ /* 0x000fec000b83ffff */
[----:B------:R-:W-:-:S05]  /*13d0*/  UMOV UR6, URZ ;  /* 0x000000ff00067c82 */ /* 0x000fca0008000000 */
.L_x_10:
[----:B------:R-:W-:Y:S01]  /*13e0*/  IADD3 R13, PT, PT, R4, UR6, RZ ;  /* 0x00000006040d7c10 */ /* 0x000fe2000fffe0ff */
[----:B------:R-:W-:-:S04]  /*13f0*/  UIMAD UR7, UR6, 0xc0, UR10 ;  /* 0x000000c0060778a4 */ /* 0x000fc8000f8e020a */
[----:B------:R-:W-:-:S05]  /*1400*/  IMAD R13, R13, 0x210, R6 ;  /* 0x000002100d0d7824 */ /* 0x000fca00078e0206 */
[----:B------:R-:W-:Y:S01]  /*1410*/  LEA R58, R13, UR9, 0x2 ;  /* 0x000000090d3a7c11 */ /* 0x000fe2000f8e10ff */
[----:B------:R-:W-:Y:S04]  /*1420*/  LDS R65, [UR7+0x4] ;  /* 0x00000407ff417984 */ /* 0x000fe80008000800 */
[----:B------:R-:W0:Y:S04]  /*1430*/  LDS.128 R20, [R58] ;  /* 0x000000003a147984 */ /* 0x000e280000000c00 */
[----:B------:R-:W1:Y:S04]  /*1440*/  LDS R29, [UR7+0xc] ;  /* 0x00000c07ff1d7984 */ /* 0x000e680008000800 */
[----:B------:R-:W2:Y:S04]  /*1450*/  LDS.128 R24, [R58+0x400] ;  /* 0x000400003a187984 */ /* 0x000ea80000000c00 */
[----:B------:R-:W3:Y:S04]  /*1460*/  LDS R28, [UR7+0x14] ;  /* 0x00001407ff1c7984 */ /* 0x000ee80008000800 */
[----:B------:R-:W4:Y:S04]  /*1470*/  LDS R30, [UR7+0x1c] ;  /* 0x00001c07ff1e7984 */ /* 0x000f280008000800 */
[----:B------:R-:W5:Y:S04]  /*1480*/  LDS R31, [UR7+0x24] ;  /* 0x00002407ff1f7984 */ /* 0x000f680008000800 */
[----:B------:R-:W5:Y:S01]  /*1490*/  LDS R63, [UR7+0x2c] ;  /* 0x00002c07ff3f7984 */ /* 0x000f620008000800 */
[C---:B0-----:R-:W-:Y:S01]  /*14a0*/  FFMA R13, R20.reuse, R65, R8 ;  /* 0x00000041140d7223 */ /* 0x041fe20000000008 */
[-C--:B-1----:R-:W-:Y:S01]  /*14b0*/  FFMA R20, R20, R29.reuse, R44 ;  /* 0x0000001d14147223 */ /* 0x082fe2000000002c */
[----:B--2---:R-:W-:-:S02]  /*14c0*/  FFMA R15, R24, R29, R52 ;  /* 0x0000001d180f7223 */ /* 0x004fc40000000034 */
[----:B---3--:R-:W-:Y:S01]  /*14d0*/  FFMA R8, R28, R21, R13 ;  /* 0x000000151c087223 */ /* 0x008fe2000000000d */
[----:B------:R-:W-:Y:S01]  /*14e0*/  FFMA R13, R65, R24, R36 ;  /* 0x00000018410d7223 */ /* 0x000fe20000000024 */
[----:B----4-:R-:W-:Y:S01]  /*14f0*/  FFMA R17, R21, R30, R20 ;  /* 0x0000001e15117223 */ /* 0x010fe20000000014 */
[-C--:B------:R-:W-:Y:S01]  /*1500*/  FFMA R12, R30, R25.reuse, R15 ;  /* 0x000000191e0c7223 */ /* 0x080fe2000000000f */
[----:B------:R-:W0:Y:S01]  /*1510*/  LDS R20, [UR7+0x3c] ;  /* 0x00003c07ff147984 */ /* 0x000e220008000800 */
[----:B------:R-:W-:Y:S01]  /*1520*/  FFMA R24, R28, R25, R13 ;  /* 0x000000191c187223 */ /* 0x000fe2000000000d */
[----:B-----5:R-:W-:Y:S02]  /*1530*/  FFMA R21, R31, R22, R8 ;  /* 0x000000161f157223 */ /* 0x020fe40000000008 */
[----:B------:R-:W1:Y:S01]  /*1540*/  LDS R8, [UR7+0x34] ;  /* 0x00003407ff087984 */ /* 0x000e620008000800 */
[----:B------:R-:W-:Y:S01]  /*1550*/  UIMAD UR7, UR6, 0x30, URZ ;  /* 0x00000030060778a4 */ /* 0x000fe2000f8e02ff */
[----:B------:R-:W-:Y:S01]  /*1560*/  FFMA R22, R22, R63, R17 ;  /* 0x0000003f16167223 */ /* 0x000fe20000000011 */
[-C--:B------:R-:W-:Y:S01]  /*1570*/  FFMA R25, R63, R26.reuse, R12 ;  /* 0x0000001a3f197223 */ /* 0x080fe2000000000c */
[----:B------:R-:W2:Y:S01]  /*1580*/  LDS.128 R16, [R58+0x420] ;  /* 0x000420003a107984 */ /* 0x000ea20000000c00 */
[----:B------:R-:W-:Y:S01]  /*1590*/  ULEA UR7, UR7, UR10, 0x2 ;  /* 0x0000000a07077291 */ /* 0x000fe2000f8e10ff */
[----:B------:R-:W-:Y:S01]  /*15a0*/  FFMA R24, R31, R26, R24 ;  /* 0x0000001a1f187223 */ /* 0x000fe20000000018 */
[----:B------:R-:W-:Y:S01]  /*15b0*/  UIADD3 UR6, UPT, UPT, UR6, 0x1, URZ ;  /* 0x0000000106067890 */ /* 0x000fe2000fffe0ff */
[----:B------:R-:W3:Y:S03]  /*15c0*/  LDS.128 R12, [R58+0x20] ;  /* 0x000020003a0c7984 */ /* 0x000ee60000000c00 */
[----:B------:R-:W-:-:S03]  /*15d0*/  UISETP.NE.AND UP1, UPT, UR6, 0x3, UPT ;  /* 0x000000030600788c */ /* 0x000fc6000bf25270 */
[----:B------:R-:W-:Y:S04]  /*15e0*/  LDS R36, [UR7+0x54] ;  /* 0x00005407ff247984 */ /* 0x000fe80008000800 */
[----:B------:R-:W-:Y:S01]  /*15f0*/  LDS R44, [UR7+0x5c] ;  /* 0x00005c07ff2c7984 */ /* 0x000fe20008000800 */
[----:B0-----:R-:W-:Y:S01]  /*1600*/  FFMA R22, R23, R20, R22 ;  /* 0x0000001417167223 */ /* 0x001fe20000000016 */
[C---:B-1----:R-:W-:Y:S01]  /*1610*/  FFMA R21, R8.reuse, R23, R21 ;  /* 0x0000001708157223 */ /* 0x042fe20000000015 */
[-C--:B------:R-:W-:Y:S01]  /*1620*/  FFMA R23, R8, R27.reuse, R24 ;  /* 0x0000001b08177223 */ /* 0x080fe20000000018 */
[----:B------:R-:W-:Y:S01]  /*1630*/  FFMA R27, R20, R27, R25 ;  /* 0x0000001b141b7223 */ /* 0x000fe20000000019 */
[----:B--2---:R-:W-:Y:S01]  /*1640*/  FFMA R55, R16, R29, R55 ;  /* 0x0000001d10377223 */ /* 0x004fe20000000037 */
[----:B------:R-:W-:-:S02]  /*1650*/  FFMA R24, R65, R16, R39 ;  /* 0x0000001041187223 */ /* 0x000fc40000000027 */
[----:B------:R-:W-:Y:S01]  /*1660*/  LDS R39, [UR7+0x6c] ;  /* 0x00006c07ff277984 */ /* 0x000fe20008000800 */
[----:B---3--:R-:W-:Y:S01]  /*1670*/  FFMA R25, R65, R12, R9 ;  /* 0x0000000c41197223 */ /* 0x008fe20000000009 */
[----:B------:R-:W-:Y:S01]  /*1680*/  FFMA R47, R12, R29, R47 ;  /* 0x0000001d0c2f7223 */ /* 0x000fe2000000002f */
[----:B------:R-:W-:Y:S01]  /*1690*/  FFMA R55, R30, R17, R55 ;  /* 0x000000111e377223 */ /* 0x000fe20000000037 */
[----:B------:R-:W0:Y:S01]  /*16a0*/  LDS R9, [UR7+0x44] ;  /* 0x00004407ff097984 */ /* 0x000e220008000800 */
[C---:B------:R-:W-:Y:S01]  /*16b0*/  FFMA R26, R28.reuse, R13, R25 ;  /* 0x0000000d1c1a7223 */ /* 0x040fe20000000019 */
[----:B------:R-:W-:Y:S01]  /*16c0*/  FFMA R25, R28, R17, R24 ;  /* 0x000000111c197223 */ /* 0x000fe20000000018 */
[----:B------:R-:W-:Y:S01]  /*16d0*/  FFMA R24, R30, R13, R47 ;  /* 0x0000000d1e187223 */ /* 0x000fe2000000002f */
[----:B------:R-:W1:Y:S01]  /*16e0*/  LDS R29, [UR7+0x4c] ;  /* 0x00004c07ff1d7984 */ /* 0x000e620008000800 */
[C---:B------:R-:W-:Y:S01]  /*16f0*/  FFMA R47, R31.reuse, R14, R26 ;  /* 0x0000000e1f2f7223 */ /* 0x040fe2000000001a */
[----:B------:R-:W-:Y:S01]  /*1700*/  FFMA R26, R31, R18, R25 ;  /* 0x000000121f1a7223 */ /* 0x000fe20000000019 */
[C---:B------:R-:W-:Y:S01]  /*1710*/  FFMA R25, R63.reuse, R14, R24 ;  /* 0x0000000e3f197223 */ /* 0x040fe20000000018 */
[----:B------:R-:W-:Y:S01]  /*1720*/  FFMA R63, R63, R18, R55 ;  /* 0x000000123f3f7223 */ /* 0x000fe20000000037 */
[----:B------:R-:W2:Y:S01]  /*1730*/  LDS R31, [UR7+0x64] ;  /* 0x00006407ff1f7984 */ /* 0x000ea20008000800 */
[C---:B------:R-:W-:Y:S01]  /*1740*/  FFMA R28, R8.reuse, R15, R47 ;  /* 0x0000000f081c7223 */ /* 0x040fe2000000002f */
[----:B------:R-:W-:Y:S01]  /*1750*/  FFMA R47, R8, R19, R26 ;  /* 0x00000013082f7223 */ /* 0x000fe2000000001a */
[C---:B------:R-:W-:Y:S01]  /*1760*/  FFMA R55, R20.reuse, R15, R25 ;  /* 0x0000000f14377223 */ /* 0x040fe20000000019 */
[----:B------:R-:W-:Y:S01]  /*1770*/  FFMA R63, R20, R19, R63 ;  /* 0x00000013143f7223 */ /* 0x000fe2000000003f */
[-C--:B0-----:R-:W-:Y:S01]  /*1780*/  FFMA R21, R12, R9.reuse, R21 ;  /* 0x000000090c157223 */ /* 0x081fe20000000015 */
[----:B------:R-:W-:Y:S01]  /*1790*/  FFMA R8, R16, R9, R23 ;  /* 0x0000000910087223 */ /* 0x000fe20000000017 */
[----:B-1----:R-:W-:-:S02]  /*17a0*/  FFMA R22, R12, R29, R22 ;  /* 0x0000001d0c167223 */ /* 0x002fc40000000016 */
[----:B------:R-:W-:Y:S01]  /*17b0*/  FFMA R12, R36, R13, R21 ;  /* 0x0000000d240c7223 */ /* 0x000fe20000000015 */
[----:B------:R-:W-:Y:S01]  /*17c0*/  FFMA R16, R16, R29, R27 ;  /* 0x0000001d10107223 */ /* 0x000fe2000000001b */
[----:B------:R-:W-:Y:S01]  /*17d0*/  FFMA R65, R36, R17, R8 ;  /* 0x0000001124417223 */ /* 0x000fe20000000008 */
[-C--:B------:R-:W-:Y:S01]  /*17e0*/  FFMA R13, R13, R44.reuse, R22 ;  /* 0x0000002c0d0d7223 */ /* 0x080fe20000000016 */
[----:B------:R-:W0:Y:S01]  /*17f0*/  LDS.128 R24, [R58+0x440] ;  /* 0x000440003a187984 */ /* 0x000e220000000c00 */
[----:B------:R-:W-:Y:S01]  /*1800*/  FFMA R17, R17, R44, R16 ;  /* 0x0000002c11117223 */ /* 0x000fe20000000010 */
[C---:B--2---:R-:W-:Y:S01]  /*1810*/  FFMA R12, R31.reuse, R14, R12 ;  /* 0x0000000e1f0c7223 */ /* 0x044fe2000000000c */
[-C--:B------:R-:W-:Y:S01]  /*1820*/  FFMA R16, R14, R39.reuse, R13 ;  /* 0x000000270e107223 */ /* 0x080fe2000000000d */
[----:B------:R-:W1:Y:S01]  /*1830*/  LDS.128 R20, [R58+0x40] ;  /* 0x000040003a147984 */ /* 0x000e620000000c00 */
[----:B------:R-:W-:Y:S01]  /*1840*/  FFMA R14, R31, R18, R65 ;  /* 0x000000121f0e7223 */ /* 0x000fe20000000041 */
[----:B------:R-:W-:-:S02]  /*1850*/  FFMA R18, R18, R39, R17 ;  /* 0x0000002712127223 */ /* 0x000fc40000000011 */
[----:B------:R-:W2:Y:S04]  /*1860*/  LDS R13, [UR7+0x74] ;  /* 0x00007407ff0d7984 */ /* 0x000ea80008000800 */
[----:B------:R-:W3:Y:S01]  /*1870*/  LDS R8, [UR7+0x7c] ;  /* 0x00007c07ff087984 */ /* 0x000ee20008000800 */
[-C--:B0-----:R-:W-:Y:S01]  /*1880*/  FFMA R63, R24, R29.reuse, R63 ;  /* 0x0000001d183f7223 */ /* 0x081fe2000000003f */
[C---:B-1----:R-:W-:Y:S01]  /*1890*/  FFMA R17, R9.reuse, R20, R28 ;  /* 0x0000001409117223 */ /* 0x042fe2000000001c */
[----:B------:R-:W-:Y:S01]  /*18a0*/  FFMA R28, R9, R24, R47 ;  /* 0x00000018091c7223 */ /* 0x000fe2000000002f */
[----:B------:R-:W-:Y:S01]  /*18b0*/  FFMA R55, R20, R29, R55 ;  /* 0x0000001d14377223 */ /* 0x000fe20000000037 */
[----:B------:R-:W-:Y:S01]  /*18c0*/  FFMA R63, R44, R25, R63 ;  /* 0x000000192c3f7223 */ /* 0x000fe2000000003f */
[C---:B------:R-:W-:Y:S01]  /*18d0*/  FFMA R60, R36.reuse, R21, R17 ;  /* 0x00000015243c7223 */ /* 0x040fe20000000011 */
[----:B------:R-:W-:Y:S01]  /*18e0*/  FFMA R9, R36, R25, R28 ;  /* 0x0000001924097223 */ /* 0x000fe2000000001c */
[----:B------:R-:W-:Y:S01]  /*18f0*/  FFMA R28, R44, R21, R55 ;  /* 0x000000152c1c7223 */ /* 0x000fe20000000037 */
[----:B------:R-:W-:Y:S01]  /*1900*/  LDS R17, [UR7+0x8c] ;  /* 0x00008c07ff117984 */ /* 0x000fe20008000800 */
[C---:B------:R-:W-:Y:S01]  /*1910*/  FFMA R60, R31.reuse, R22, R60 ;  /* 0x000000161f3c7223 */ /* 0x040fe2000000003c */
        /* <DEDUP_REMOVED lines=39> */
[-C--:B--2---:R-:W-:Y:S01]  /*1b90*/  FFMA R22, R22, R19.reuse, R21 ;  /* 0x0000001316167223 */ /* 0x084fe20000000015 */
[----:B------:R-:W-:Y:S01]  /*1ba0*/  FFMA R26, R26, R19, R25 ;  /* 0x000000131a1a7223 */ /* 0x000fe20000000019 */
[-C--:B------:R-:W-:Y:S01]  /*1bb0*/  FFMA R16, R39, R30.reuse, R16 ;  /* 0x0000001e27107223 */ /* 0x080fe20000000010 */
        /* <DEDUP_REMOVED lines=12> */
.L_x_11:
[----:B------:R-:W-:Y:S01]  /*1c80*/  IADD3 R13, PT, PT, R4, UR6, RZ ;  /* 0x00000006040d7c10 */ /* 0x000fe2000fffe0ff */
[----:B------:R-:W-:-:S04]  /*1c90*/  UIMAD UR7, UR6, 0xc0, UR10 ;  /* 0x000000c0060778a4 */ /* 0x000fc8000f8e020a */
[----:B------:R-:W-:-:S05]  /*1ca0*/  IMAD R13, R13, 0x210, R6 ;  /* 0x000002100d0d7824 */ /* 0x000fca00078e0206 */
[----:B------:R-:W-:Y:S01]  /*1cb0*/  LEA R58, R13, UR9, 0x2 ;  /* 0x000000090d3a7c11 */ /* 0x000fe2000f8e10ff */
[----:B------:R-:W-:Y:S04]  /*1cc0*/  LDS R65, [UR7] ;  /* 0x00000007ff417984 */ /* 0x000fe80008000800 */
[----:B------:R-:W0:Y:S04]  /*1cd0*/  LDS.128 R20, [R58+0x10] ;  /* 0x000010003a147984 */ /* 0x000e280000000c00 */
        /* <DEDUP_REMOVED lines=132> */
.L_x_12:
[----:B------:R-:W-:Y:S01]  /*2520*/  IADD3 R13, PT, PT, R4, UR6, RZ ;  /* 0x00000006040d7c10 */ /* 0x000fe2000fffe0ff */
[----:B------:R-:W-:-:S04]  /*2530*/  UIMAD UR7, UR6, 0xc0, UR10 ;  /* 0x000000c0060778a4 */ /* 0x000fc8000f8e020a */
[----:B------:R-:W-:-:S05]  /*2540*/  IMAD R13, R13, 0x210, R6 ;  /* 0x000002100d0d7824 */ /* 0x000fca00078e0206 */
[----:B------:R-:W-:Y:S01]  /*2550*/  LEA R58, R13, UR9, 0x2 ;  /* 0x000000090d3a7c11 */ /* 0x000fe2000f8e10ff */
[----:B------:R-:W-:Y:S04]  /*2560*/  LDS R65, [UR7+0x4] ;  /* 0x00000407ff417984 */ /* 0x000fe80008000800 */
[----:B------:R-:W0:Y:S04]  /*2570*/  LDS.128 R20, [R58+0x10] ;  /* 0x000010003a147984 */ /* 0x000e280000000c00 */
[----:B------:R-:W1:Y:S04]  /*2580*/  LDS R29, [UR7+0xc] ;  /* 0x00000c07ff1d7984 */ /* 0x000e680008000800 */
[----:B------:R-:W2:Y:S04]  /*2590*/  LDS R28, [UR7+0x14] ;  /* 0x00001407ff1c7984 */ /* 0x000ea80008000800 */
[----:B------:R-:W3:Y:S04]  /*25a0*/  LDS.128 R24, [R58+0x410] ;  /* 0x000410003a187984 */ /* 0x000ee80000000c00 */
[----:B------:R-:W4:Y:S04]  /*25b0*/  LDS R30, [UR7+0x1c] ;  /* 0x00001c07ff1e7984 */ /* 0x000f280008000800 */
[----:B------:R-:W5:Y:S04]  /*25c0*/  LDS R31, [UR7+0x24] ;  /* 0x00002407ff1f7984 */ /* 0x000f680008000800 */
[----:B------:R-:W5:Y:S01]  /*25d0*/  LDS R63, [UR7+0x2c] ;  /* 0x00002c07ff3f7984 */ /* 0x000f620008000800 */
[C---:B0-----:R-:W-:Y:S01]  /*25e0*/  FFMA R13, R20.reuse, R65, R32 ;  /* 0x00000041140d7223 */ /* 0x041fe20000000020 */
[----:B-1----:R-:W-:-:S03]  /*25f0*/  FFMA R20, R20, R29, R48 ;  /* 0x0000001d14147223 */ /* 0x002fc60000000030 */
[----:B--2---:R-:W-:Y:S01]  /*2600*/  FFMA R12, R28, R21, R13 ;  /* 0x000000151c0c7223 */ /* 0x004fe2000000000d */
[----:B---3--:R-:W-:Y:S01]  /*2610*/  FFMA R15, R24, R29, R56 ;  /* 0x0000001d180f7223 */ /* 0x008fe20000000038 */
[----:B------:R-:W-:Y:S01]  /*2620*/  FFMA R13, R65, R24, R40 ;  /* 0x00000018410d7223 */ /* 0x000fe20000000028 */
[----:B----4-:R-:W-:-:S03]  /*2630*/  FFMA R17, R21, R30, R20 ;  /* 0x0000001e15117223 */ /* 0x010fc60000000014 */
[-C--:B------:R-:W-:Y:S01]  /*2640*/  FFMA R32, R28, R25.reuse, R13 ;  /* 0x000000191c207223 */ /* 0x080fe2000000000d */
[----:B------:R-:W0:Y:S01]  /*2650*/  LDS R20, [UR7+0x34] ;  /* 0x00003407ff147984 */ /* 0x000e220008000800 */
[C---:B-----5:R-:W-:Y:S01]  /*2660*/  FFMA R21, R31.reuse, R22, R12 ;  /* 0x000000161f157223 */ /* 0x060fe2000000000c */
[----:B------:R-:W-:Y:S01]  /*2670*/  FFMA R12, R30, R25, R15 ;  /* 0x000000191e0c7223 */ /* 0x000fe2000000000f */
[-C--:B------:R-:W-:Y:S01]  /*2680*/  FFMA R32, R31, R26.reuse, R32 ;  /* 0x0000001a1f207223 */ /* 0x080fe20000000020 */
[----:B------:R-:W-:Y:S02]  /*2690*/  FFMA R24, R22, R63, R17 ;  /* 0x0000003f16187223 */ /* 0x000fe40000000011 */
        /* <DEDUP_REMOVED lines=19> */
[----:B------:R-:W-:Y:S01]  /*27d0*/  FFMA R48, R28, R13, R25 ;  /* 0x0000000d1c307223 */ /* 0x000fe20000000019 */
[----:B------:R-:W1:Y:S01]  /*27e0*/  LDS R29, [UR7+0x44] ;  /* 0x00004407ff1d7984 */ /* 0x000e620008000800 */
[-C--:B------:R-:W-:Y:S01]  /*27f0*/  FFMA R59, R30, R17.reuse, R59 ;  /* 0x000000111e3b7223 */ /* 0x080fe2000000003b */
[----:B------:R-:W-:Y:S01]  /*2800*/  FFMA R25, R28, R17, R26 ;  /* 0x000000111c197223 */ /* 0x000fe2000000001a */
[----:B------:R-:W-:Y:S01]  /*2810*/  FFMA R26, R30, R13, R51 ;  /* 0x0000000d1e1a7223 */ /* 0x000fe20000000033 */
[----:B------:R-:W2:Y:S01]  /*2820*/  LDS R43, [UR7+0x6c] ;  /* 0x00006c07ff2b7984 */ /* 0x000ea20008000800 */
[C---:B------:R-:W-:Y:S01]  /*2830*/  FFMA R51, R31.reuse, R14, R48 ;  /* 0x0000000e1f337223 */ /* 0x040fe20000000030 */
[----:B------:R-:W-:Y:S01]  /*2840*/  FFMA R30, R31, R18, R25 ;  /* 0x000000121f1e7223 */ /* 0x000fe20000000019 */
[C---:B------:R-:W-:Y:S01]  /*2850*/  FFMA R25, R63.reuse, R14, R26 ;  /* 0x0000000e3f197223 */ /* 0x040fe2000000001a */
[----:B------:R-:W-:Y:S01]  /*2860*/  FFMA R63, R63, R18, R59 ;  /* 0x000000123f3f7223 */ /* 0x000fe2000000003b */
[C---:B------:R-:W-:Y:S01]  /*2870*/  FFMA R28, R20.reuse, R15, R51 ;  /* 0x0000000f141c7223 */ /* 0x040fe20000000033 */
[----:B------:R-:W-:Y:S01]  /*2880*/  FFMA R51, R20, R19, R30 ;  /* 0x0000001314337223 */ /* 0x000fe2000000001e */
[----:B------:R-:W3:Y:S01]  /*2890*/  LDS R31, [UR7+0x64] ;  /* 0x00006407ff1f7984 */ /* 0x000ee20008000800 */
[C---:B------:R-:W-:Y:S01]  /*28a0*/  FFMA R59, R22.reuse, R15, R25 ;  /* 0x0000000f163b7223 */ /* 0x040fe20000000019 */
[----:B------:R-:W-:Y:S01]  /*28b0*/  FFMA R63, R22, R19, R63 ;  /* 0x00000013163f7223 */ /* 0x000fe2000000003f */
[C---:B0-----:R-:W-:Y:S01]  /*28c0*/  FFMA R24, R12.reuse, R35, R24 ;  /* 0x000000230c187223 */ /* 0x041fe20000000018 */
[-C--:B-1----:R-:W-:Y:S01]  /*28d0*/  FFMA R21, R12, R29.reuse, R21 ;  /* 0x0000001d0c157223 */ /* 0x082fe20000000015 */
[C---:B------:R-:W-:Y:S01]  /*28e0*/  FFMA R20, R16.reuse, R29, R23 ;  /* 0x0000001d10147223 */ /* 0x040fe20000000017 */
[----:B------:R-:W-:-:S02]  /*28f0*/  FFMA R16, R16, R35, R27 ;  /* 0x0000002310107223 */ /* 0x000fc4000000001b */
[C---:B------:R-:W-:Y:S01]  /*2900*/  FFMA R12, R32.reuse, R13, R21 ;  /* 0x0000000d200c7223 */ /* 0x040fe20000000015 */
[----:B------:R-:W-:Y:S01]  /*2910*/  FFMA R65, R32, R17, R20 ;  /* 0x0000001120417223 */ /* 0x000fe20000000014 */
[-C--:B------:R-:W-:Y:S01]  /*2920*/  FFMA R13, R13, R40.reuse, R24 ;  /* 0x000000280d0d7223 */ /* 0x080fe20000000018 */
[----:B------:R-:W0:Y:S01]  /*2930*/  LDS.128 R20, [R58+0x50] ;  /* 0x000050003a147984 */ /* 0x000e220000000c00 */
[----:B------:R-:W-:Y:S02]  /*2940*/  FFMA R17, R17, R40, R16 ;  /* 0x0000002811117223 */ /* 0x000fe40000000010 */
[-C--:B--2---:R-:W-:Y:S01]  /*2950*/  FFMA R48, R14, R43.reuse, R13 ;  /* 0x0000002b0e307223 */ /* 0x084fe2000000000d */
[----:B------:R-:W1:Y:S01]  /*2960*/  LDS.128 R24, [R58+0x450] ;  /* 0x000450003a187984 */ /* 0x000e620000000c00 */
[C---:B---3--:R-:W-:Y:S01]  /*2970*/  FFMA R12, R31.reuse, R14, R12 ;  /* 0x0000000e1f0c7223 */ /* 0x048fe2000000000c */
[----:B------:R-:W-:Y:S01]  /*2980*/  FFMA R14, R31, R18, R65 ;  /* 0x000000121f0e7223 */ /* 0x000fe20000000041 */
[----:B------:R-:W-:Y:S01]  /*2990*/  FFMA R18, R18, R43, R17 ;  /* 0x0000002b12127223 */ /* 0x000fe20000000011 */
[----:B------:R-:W2:Y:S04]  /*29a0*/  LDS R13, [UR7+0x74] ;  /* 0x00007407ff0d7984 */ /* 0x000ea80008000800 */
[----:B------:R-:W3:Y:S01]  /*29b0*/  LDS R16, [UR7+0x7c] ;  /* 0x00007c07ff107984 */ /* 0x000ee20008000800 */
[C---:B0-----:R-:W-:Y:S01]  /*29c0*/  FFMA R17, R29.reuse, R20, R28 ;  /* 0x000000141d117223 */ /* 0x041fe2000000001c */
[----:B------:R-:W-:Y:S01]  /*29d0*/  FFMA R59, R20, R35, R59 ;  /* 0x00000023143b7223 */ /* 0x000fe2000000003b */
[----:B-1----:R-:W-:-:S02]  /*29e0*/  FFMA R28, R29, R24, R51 ;  /* 0x000000181d1c7223 */ /* 0x002fc40000000033 */
[----:B------:R-:W-:Y:S01]  /*29f0*/  FFMA R60, R32, R21, R17 ;  /* 0x00000015203c7223 */ /* 0x000fe20000000011 */
[----:B------:R-:W-:Y:S01]  /*2a00*/  FFMA R63, R24, R35, R63 ;  /* 0x00000023183f7223 */ /* 0x000fe2000000003f */
[----:B------:R-:W-:Y:S01]  /*2a10*/  FFMA R17, R32, R25, R28 ;  /* 0x0000001920117223 */ /* 0x000fe2000000001c */
[C---:B------:R-:W-:Y:S01]  /*2a20*/  FFMA R28, R40.reuse, R21, R59 ;  /* 0x00000015281c7223 */ /* 0x040fe2000000003b */
[C---:B------:R-:W-:Y:S01]  /*2a30*/  FFMA R60, R31.reuse, R22, R60 ;  /* 0x000000161f3c7223 */ /* 0x040fe2000000003c */
[----:B------:R-:W-:Y:S01]  /*2a40*/  LDS R35, [UR7+0x8c] ;  /* 0x00008c07ff237984 */ /* 0x000fe20008000800 */
[----:B------:R-:W-:Y:S01]  /*2a50*/  FFMA R56, R31, R26, R17 ;  /* 0x0000001a1f387223 */ /* 0x000fe20000000011 */
[----:B------:R-:W-:Y:S01]  /*2a60*/  FFMA R51, R43, R22, R28 ;  /* 0x000000162b337223 */ /* 0x000fe2000000001c */
[----:B------:R-:W-:Y:S01]  /*2a70*/  FFMA R63, R40, R25, R63 ;  /* 0x00000019283f7223 */ /* 0x000fe2000000003f */
[----:B------:R-:W0:Y:S01]  /*2a80*/  LDS R17, [UR7+0x84] ;  /* 0x00008407ff117984 */ /* 0x000e220008000800 */
[C---:B--2---:R-:W-:Y:S01]  /*2a90*/  FFMA R40, R13.reuse, R15, R12 ;  /* 0x0000000f0d287223 */ /* 0x044fe2000000000c */
[----:B------:R-:W-:Y:S01]  /*2aa0*/  FFMA R59, R13, R23, R60 ;  /* 0x000000170d3b7223 */ /* 0x000fe2000000003c */
[----:B------:R-:W-:Y:S01]  /*2ab0*/  FFMA R32, R43, R26, R63 ;  /* 0x0000001a2b207223 */ /* 0x000fe2000000003f */
        /* <DEDUP_REMOVED lines=47> */
[----:B------:R-:W-:-:S04]  /*2db0*/  UIADD3 UR5, UPT, UPT, UR5, 0x1, URZ ;  /* 0x0000000105057890 */ /* 0x000fc8000fffe0ff */
[----:B------:R-:W-:-:S09]  /*2dc0*/  UISETP.NE.AND UP1, UPT, UR5, 0x10, UPT ;  /* 0x000000100500788c */ /* 0x000fd2000bf25270 */
[----:B------:R-:W-:Y:S05]  /*2dd0*/  BRA.U UP1, `(.L_x_13) ;  /* 0xffffffd5014c7547 */ /* 0x000fea000b83ffff */
[----:B------:R-:W-:Y:S05]  /*2de0*/  BRA.U UP0, `(.L_x_14) ;  /* 0xffffffd500147547 */ /* 0x000fea000b83ffff */
[----:B------:R-:W0:Y:S01]  /*2df0*/  LDCU.128 UR20, c[0x0][0x390] ;  /* 0x00007200ff1477ac */ /* 0x000e220008000c00 */
[C---:B------:R-:W-:Y:S02]  /*2e00*/  SHF.L.U32 R6, R0.reuse, 0xb, RZ ;  /* 0x0000000b00067819 */ /* 0x040fe400000006ff */
[----:B------:R-:W-:Y:S01]  /*2e10*/  SHF.L.U32 R0, R0, 0xa, RZ ;  /* 0x0000000a00007819 */ /* 0x000fe200000006ff */
[----:B------:R-:W1:Y:S01]  /*2e20*/  LDCU.128 UR8, c[0x0][0x3a0] ;  /* 0x00007400ff0877ac */ /* 0x000e620008000c00 */
[----:B------:R-:W-:Y:S02]  /*2e30*/  LOP3.LUT R6, R6, 0x1f8000, RZ, 0xc0, !PT ;  /* 0x001f800006067812 */ /* 0x000fe400078ec0ff */
[----:B------:R-:W-:Y:S02]  /*2e40*/  LOP3.LUT R7, R0, 0x3c00, RZ, 0xc0, !PT ;  /* 0x00003c0000077812 */ /* 0x000fe400078ec0ff */
[----:B------:R-:W-:Y:S02]  /*2e50*/  MOV R17, UR13 ;  /* 0x0000000d00117c02 */ /* 0x000fe40008000f00 */
[----:B------:R-:W-:Y:S01]  /*2e60*/  IADD3 R6, PT, PT, R7, UR12, R6 ;  /* 0x0000000c07067c10 */ /* 0x000fe2000fffe006 */
[----:B0-----:R-:W-:-:S02]  /*2e70*/  UIMAD.WIDE.U32 UR6, UR14, 0x4, UR22 ;  /* 0x000000040e0678a5 */ /* 0x001fc4000f8e0016 */
[----:B-1----:R-:W-:Y:S02]  /*2e80*/  UIMAD.WIDE.U32 UR8, UR14, 0x4, UR8 ;  /* 0x000000040e0878a5 */ /* 0x002fe4000f8e0008 */
[----:B------:R-:W-:Y:S02]  /*2e90*/  IADD3 R17, PT, PT, R17, UR14, R6 ;  /* 0x0000000e11117c10 */ /* 0x000fe4000fffe006 */
[----:B------:R-:W-:Y:S02]  /*2ea0*/  MOV R6, UR10 ;  /* 0x0000000a00067c02 */ /* 0x000fe40008000f00 */
[----:B------:R-:W-:Y:S02]  /*2eb0*/  MOV R7, UR11 ;  /* 0x0000000b00077c02 */ /* 0x000fe40008000f00 */
[----:B------:R-:W-:Y:S02]  /*2ec0*/  MOV R14, UR6 ;  /* 0x00000006000e7c02 */ /* 0x000fe40008000f00 */
[----:B------:R-:W-:-:S02]  /*2ed0*/  MOV R15, UR7 ;  /* 0x00000007000f7c02 */ /* 0x000fc40008000f00 */
[----:B------:R-:W-:Y:S02]  /*2ee0*/  MOV R12, UR8 ;  /* 0x00000008000c7c02 */ /* 0x000fe40008000f00 */
[----:B------:R-:W-:Y:S02]  /*2ef0*/  MOV R13, UR9 ;  /* 0x00000009000d7c02 */ /* 0x000fe40008000f00 */
[----:B------:R-:W-:Y:S02]  /*2f00*/  MOV R2, UR6 ;  /* 0x0000000600027c02 */ /* 0x000fe40008000f00 */
[----:B------:R-:W-:Y:S02]  /*2f10*/  MOV R3, UR7 ;  /* 0x0000000700037c02 */ /* 0x000fe40008000f00 */
[----:B------:R-:W-:Y:S02]  /*2f20*/  MOV R4, UR8 ;  /* 0x0000000800047c02 */ /* 0x000fe40008000f00 */
[----:B------:R-:W-:Y:S01]  /*2f30*/  MOV R5, UR9 ;  /* 0x0000000900057c02 */ /* 0x000fe20008000f00 */
[----:B------:R-:W-:Y:S01]  /*2f40*/  IMAD.WIDE.U32 R6, R17, 0x4, R6 ;  /* 0x0000000411067825 */ /* 0x000fe200078e0006 */
[----:B------:R-:W2:Y:S04]  /*2f50*/  LDG.E.CONSTANT R14, desc[UR16][R14.64+0x8] ;  /* 0x000008100e0e7981 */ /* 0x000ea8000c1e9900 */
[----:B------:R-:W2:Y:S04]  /*2f60*/  LDG.E.CONSTANT R19, desc[UR16][R12.64+0x8] ;  /* 0x000008100c137981 */ /* 0x000ea8000c1e9900 */
[----:B------:R0:W3:Y:S04]  /*2f70*/  LDG.E.CONSTANT R16, desc[UR16][R2.64] ;  /* 0x0000001002107981 */ /* 0x0000e8000c1e9900 */
[----:B------:R1:W3:Y:S04]  /*2f80*/  LDG.E.CONSTANT R21, desc[UR16][R4.64] ;  /* 0x0000001004157981 */ /* 0x0002e8000c1e9900 */
[----:B------:R-:W4:Y:S04]  /*2f90*/  LDG.E.CONSTANT R18, desc[UR16][R6.64+0x8] ;  /* 0x0000081006127981 */ /* 0x000f28000c1e9900 */
[----:B------:R-:W5:Y:S01]  /*2fa0*/  LDG.E.CONSTANT R0, desc[UR16][R6.64] ;  /* 0x0000001006007981 */ /* 0x000f62000c1e9900 */
[----:B0-----:R-:W-:-:S03]  /*2fb0*/  MOV R2, UR8 ;  /* 0x0000000800027c02 */ /* 0x001fc60008000f00 */
[----:B------:R-:W5:Y:S01]  /*2fc0*/  LDG.E.CONSTANT R20, desc[UR16][R6.64+0x10000] ;  /* 0x0100001006147981 */ /* 0x000f62000c1e9900 */
[----:B-1----:R-:W-:Y:S02]  /*2fd0*/  MOV R4, UR6 ;  /* 0x0000000600047c02 */ /* 0x002fe40008000f00 */
[----:B------:R-:W-:Y:S01]  /*2fe0*/  MOV R5, UR7 ;  /* 0x0000000700057c02 */ /* 0x000fe20008000f00 */
[----:B------:R-:W5:Y:S01]  /*2ff0*/  LDG.E.CONSTANT R26, desc[UR16][R6.64+0x10008] ;  /* 0x01000810061a7981 */ /* 0x000f62000c1e9900 */
[----:B------:R-:W-:-:S03]  /*3000*/  MOV R3, UR9 ;  /* 0x0000000900037c02 */ /* 0x000fc60008000f00 */
[----:B------:R0:W5:Y:S04]  /*3010*/  LDG.E.CONSTANT R22, desc[UR16][R4.64+0x4] ;  /* 0x0000041004167981 */ /* 0x000168000c1e9900 */
[----:B------:R-:W5:Y:S04]  /*3020*/  LDG.E.CONSTANT R23, desc[UR16][R2.64+0x4] ;  /* 0x0000041002177981 */ /* 0x000f68000c1e9900 */
[----:B------:R-:W5:Y:S04]  /*3030*/  LDG.E.CONSTANT R15, desc[UR16][R6.64+0x100] ;  /* 0x00010010060f7981 */ /* 0x000f68000c1e9900 */
[----:B------:R-:W5:Y:S04]  /*3040*/  LDG.E.CONSTANT R25, desc[UR16][R6.64+0x4] ;  /* 0x0000041006197981 */ /* 0x000f68000c1e9900 */
[----:B------:R-:W5:Y:S01]  /*3050*/  LDG.E.CONSTANT R24, desc[UR16][R6.64+0x10004] ;  /* 0x0100041006187981 */ /* 0x000f62000c1e9900 */
[----:B------:R-:W-:-:S02]  /*3060*/  MOV R12, UR6 ;  /* 0x00000006000c7c02 */ /* 0x000fc40008000f00 */
[----:B------:R-:W-:Y:S01]  /*3070*/  MOV R13, UR7 ;  /* 0x00000007000d7c02 */ /* 0x000fe20008000f00 */
[----:B------:R-:W5:Y:S04]  /*3080*/  LDG.E.CONSTANT R28, desc[UR16][R6.64+0x10108] ;  /* 0x01010810061c7981 */ /* 0x000f68000c1e9900 */
[----:B------:R-:W5:Y:S04]  /*3090*/  LDG.E.CONSTANT R12, desc[UR16][R12.64+0xc] ;  /* 0x00000c100c0c7981 */ /* 0x000f68000c1e9900 */
[----:B------:R-:W5:Y:S01]  /*30a0*/  LDG.E.CONSTANT R3, desc[UR16][R2.64+0xc] ;  /* 0x00000c1002037981 */ /* 0x000f62000c1e9900 */
[----:B0-----:R-:W-:-:S02]  /*30b0*/  MOV R4, UR20 ;  /* 0x0000001400047c02 */ /* 0x001fc40008000f00 */
[----:B------:R-:W-:Y:S01]  /*30c0*/  MOV R5, UR21 ;  /* 0x0000001500057c02 */ /* 0x000fe20008000f00 */
[----:B------:R-:W5:Y:S04]  /*30d0*/  LDG.E.CONSTANT R29, desc[UR16][R6.64+0x10100] ;  /* 0x01010010061d7981 */ /* 0x000f68000c1e9900 */
[----:B------:R-:W5:Y:S04]  /*30e0*/  LDG.E.CONSTANT R13, desc[UR16][R6.64+0x104] ;  /* 0x00010410060d7981 */ /* 0x000f68000c1e9900 */
[----:B------:R-:W5:Y:S01]  /*30f0*/  LDG.E.CONSTANT R2, desc[UR16][R6.64+0x10104] ;  /* 0x0101041006027981 */ /* 0x000f62000c1e9900 */
[----:B------:R-:W-:-:S03]  /*3100*/  IMAD.WIDE.U32 R4, R17, 0x4, R4 ;  /* 0x0000000411047825 */ /* 0x000fc600078e0004 */
[----:B------:R-:W5:Y:S01]  /*3110*/  LDG.E.CONSTANT R17, desc[UR16][R6.64+0xc] ;  /* 0x00000c1006117981 */ /* 0x000f62000c1e9900 */
[-CC-:B--2---:R-:W-:Y:S01]  /*3120*/  FFMA R63, R42, R14.reuse, R19.reuse ;  /* 0x0000000e2a3f7223 */ /* 0x184fe20000000013 */
[-CC-:B------:R-:W-:Y:S01]  /*3130*/  FFMA R31, R50, R14.reuse, R19.reuse ;  /* 0x0000000e321f7223 */ /* 0x180fe20000000013 */
[-CC-:B------:R-:W-:Y:S01]  /*3140*/  FFMA R45, R45, R14.reuse, R19.reuse ;  /* 0x0000000e2d2d7223 */ /* 0x180fe20000000013 */
[-CC-:B------:R-:W-:Y:S01]  /*3150*/  FFMA R53, R53, R14.reuse, R19.reuse ;  /* 0x0000000e35357223 */ /* 0x180fe20000000013 */
[----:B------:R-:W-:Y:S01]  /*3160*/  FFMA R49, R49, R14, R19 ;  /* 0x0000000e31317223 */ /* 0x000fe20000000013 */
[----:B------:R-:W2:Y:S01]  /*3170*/  LDG.E.CONSTANT R42, desc[UR16][R6.64+0x908] ;  /* 0x00090810062a7981 */ /* 0x000ea2000c1e9900 */
[-CC-:B---3--:R-:W-:Y:S01]  /*3180*/  FFMA R61, R61, R16.reuse, R21.reuse ;  /* 0x000000103d3d7223 */ /* 0x188fe20000000015 */
[-CC-:B------:R-:W-:Y:S01]  /*3190*/  FFMA R27, R34, R16.reuse, R21.reuse ;  /* 0x00000010221b7223 */ /* 0x180fe20000000015 */
[-CC-:B------:R-:W-:Y:S01]  /*31a0*/  FFMA R10, R10, R16.reuse, R21.reuse ;  /* 0x000000100a0a7223 */ /* 0x180fe20000000015 */
[----:B----4-:R-:W-:Y:S01]  /*31b0*/  FADD R63, R63, R18 ;  /* 0x000000123f3f7221 */ /* 0x010fe20000000000 */
[-CC-:B------:R-:W-:Y:S01]  /*31c0*/  FFMA R38, R38, R16.reuse, R21.reuse ;  /* 0x0000001026267223 */ /* 0x180fe20000000015 */
[----:B------:R-:W3:Y:S01]  /*31d0*/  LDG.E.CONSTANT R18, desc[UR16][R6.64+0x10c] ;  /* 0x00010c1006127981 */ /* 0x000ee2000c1e9900 */
[-CC-:B------:R-:W-:Y:S01]  /*31e0*/  FFMA R11, R11, R16.reuse, R21.reuse ;  /* 0x000000100b0b7223 */ /* 0x180fe20000000015 */
[----:B-----5:R-:W-:Y:S01]  /*31f0*/  FADD R0, R61, R0 ;  /* 0x000000003d007221 */ /* 0x020fe20000000000 */
[-CC-:B------:R-:W-:Y:S01]  /*3200*/  FFMA R37, R37, R16.reuse, R21.reuse ;  /* 0x0000001025257223 */ /* 0x180fe20000000015 */
[-CC-:B------:R-:W-:Y:S01]  /*3210*/  FFMA R33, R33, R16.reuse, R21.reuse ;  /* 0x0000001021217223 */ /* 0x180fe20000000015 */
[----:B------:R-:W-:Y:S01]  /*3220*/  FADD R30, R27, R20 ;  /* 0x000000141b1e7221 */ /* 0x000fe20000000000 */
[----:B------:R-:W-:Y:S01]  /*3230*/  FFMA R21, R41, R16, R21 ;  /* 0x0000001029157223 */ /* 0x000fe20000000015 */
[-CC-:B------:R-:W-:Y:S01]  /*3240*/  FFMA R41, R46, R14.reuse, R19.reuse ;  /* 0x0000000e2e297223 */ /* 0x180fe20000000013 */
[-CC-:B------:R-:W-:Y:S01]  /*3250*/  FFMA R61, R54, R14.reuse, R19.reuse ;  /* 0x0000000e363d7223 */ /* 0x180fe20000000013 */
[----:B------:R-:W-:Y:S01]  /*3260*/  FFMA R14, R57, R14, R19 ;  /* 0x0000000e390e7223 */ /* 0x000fe20000000013 */
[----:B------:R-:W-:Y:S01]  /*3270*/  FMNMX R57, RZ, R0, !PT ;  /* 0x00000000ff397209 */ /* 0x000fe20007800000 */
[----:B------:R-:W-:Y:S01]  /*3280*/  FADD R31, R31, R26 ;  /* 0x0000001a1f1f7221 */ /* 0x000fe20000000000 */
[----:B------:R-:W-:Y:S01]  /*3290*/  FMNMX R65, RZ, R30, !PT ;  /* 0x0000001eff417209 */ /* 0x000fe20007800000 */
[----:B------:R-:W4:Y:S04]  /*32a0*/  LDG.E.CONSTANT R0, desc[UR16][R6.64+0x10808] ;  /* 0x0108081006007981 */ /* 0x000f28000c1e9900 */
[----:B------:R-:W5:Y:S01]  /*32b0*/  LDG.E.CONSTANT R30, desc[UR16][R6.64+0x808] ;  /* 0x00080810061e7981 */ /* 0x000f62000c1e9900 */
[----:B------:R-:W-:Y:S01]  /*32c0*/  FFMA R8, R8, R22, R23 ;  /* 0x0000001608087223 */ /* 0x000fe20000000017 */
[----:B------:R-:W-:-:S02]  /*32d0*/  FMNMX R67, RZ, R31, !PT ;  /* 0x0000001fff437209 */ /* 0x000fc40007800000 */
[----:B------:R-:W5:Y:S01]  /*32e0*/  LDG.E.CONSTANT R26, desc[UR16][R6.64+0x804] ;  /* 0x00080410061a7981 */ /* 0x000f62000c1e9900 */
[----:B------:R-:W-:Y:S01]  /*32f0*/  FADD R10, R10, R15 ;  /* 0x0000000f0a0a7221 */ /* 0x000fe20000000000 */
[----:B------:R-:W-:Y:S02]  /*3300*/  FFMA R31, R36, R22, R23 ;  /* 0x00000016241f7223 */ /* 0x000fe40000000017 */
[----:B------:R-:W5:Y:S01]  /*3310*/  LDG.E.CONSTANT R16, desc[UR16][R6.64+0x108] ;  /* 0x0001081006107981 */ /* 0x000f62000c1e9900 */
[----:B------:R-:W-:-:S03]  /*3320*/  FADD R34, R8, R25 ;  /* 0x0000001908227221 */ /* 0x000fc60000000000 */
[----:B------:R-:W5:Y:S01]  /*3330*/  LDG.E.CONSTANT R15, desc[UR16][R6.64+0x1080c] ;  /* 0x01080c10060f7981 */ /* 0x000f62000c1e9900 */
[----:B------:R-:W-:Y:S01]  /*3340*/  FADD R24, R31, R24 ;  /* 0x000000181f187221 */ /* 0x000fe20000000000 */
[----:B------:R-:W-:Y:S02]  /*3350*/  FMNMX R69, RZ, R34, !PT ;  /* 0x00000022ff457209 */ /* 0x000fe40007800000 */
[----:B------:R0:W-:Y:S01]  /*3360*/  STG.E desc[UR16][R4.64], R57 ;  /* 0x0000003904007986 */ /* 0x0001e2000c101910 */
[-CC-:B------:R-:W-:Y:S01]  /*3370*/  FFMA R32, R32, R22.reuse, R23.reuse ;  /* 0x0000001620207223 */ /* 0x180fe20000000017 */
[-CC-:B------:R-:W-:Y:S01]  /*3380*/  FFMA R9, R9, R22.reuse, R23.reuse ;  /* 0x0000001609097223 */ /* 0x180fe20000000017 */
[-CC-:B------:R-:W-:Y:S01]  /*3390*/  FFMA R35, R35, R22.reuse, R23.reuse ;  /* 0x0000001623237223 */ /* 0x180fe20000000017 */
[-CC-:B------:R-:W-:Y:S01]  /*33a0*/  FFMA R50, R43, R22.reuse, R23.reuse ;  /* 0x000000162b327223 */ /* 0x180fe20000000017 */
[----:B------:R-:W5:Y:S04]  /*33b0*/  LDG.E.CONSTANT R27, desc[UR16][R6.64+0x1000c] ;  /* 0x01000c10061b7981 */ /* 0x000f68000c1e9900 */
[----:B------:R-:W5:Y:S01]  /*33c0*/  LDG.E.CONSTANT R19, desc[UR16][R6.64+0x1010c] ;  /* 0x01010c1006137981 */ /* 0x000f62000c1e9900 */
[-CC-:B0-----:R-:W-:Y:S01]  /*33d0*/  FFMA R57, R40, R22.reuse, R23.reuse ;  /* 0x0000001628397223 */ /* 0x181fe20000000017 */
[----:B------:R-:W-:-:S02]  /*33e0*/  FFMA R40, R39, R22, R23 ;  /* 0x0000001627287223 */ /* 0x000fc40000000017 */
[----:B------:R-:W5:Y:S04]  /*33f0*/  LDG.E.CONSTANT R20, desc[UR16][R6.64+0x800] ;  /* 0x0008001006147981 */ /* 0x000f68000c1e9900 */
        /* <DEDUP_REMOVED lines=9> */
[----:B------:R0:W5:Y:S01]  /*3490*/  LDG.E.CONSTANT R43, desc[UR16][R6.64+0x1090c] ;  /* 0x01090c10062b7981 */ /* 0x000162000c1e9900 */
[----:B------:R-:W-:Y:S01]  /*34a0*/  FADD R28, R61, R28 ;  /* 0x0000001c3d1c7221 */ /* 0x000fe20000000000 */
[----:B------:R-:W-:-:S02]  /*34b0*/  FFMA R61, R48, R12, R3 ;  /* 0x0000000c303d7223 */ /* 0x000fc40000000003 */
[----:B------:R1:W-:Y:S01]  /*34c0*/  STG.E desc[UR16][R4.64+0x10000], R65 ;  /* 0x0100004104007986 */ /* 0x0003e2000c101910 */
[-CC-:B------:R-:W-:Y:S01]  /*34d0*/  FFMA R44, R44, R12.reuse, R3.reuse ;  /* 0x0000000c2c2c7223 */ /* 0x180fe20000000003 */
[-CC-:B------:R-:W-:Y:S01]  /*34e0*/  FFMA R52, R52, R12.reuse, R3.reuse ;  /* 0x0000000c34347223 */ /* 0x180fe20000000003 */
[-CC-:B------:R-:W-:Y:S01]  /*34f0*/  FFMA R56, R56, R12.reuse, R3.reuse ;  /* 0x0000000c38387223 */ /* 0x180fe20000000003 */
[-CC-:B------:R-:W-:Y:S01]  /*3500*/  FFMA R51, R51, R12.reuse, R3.reuse ;  /* 0x0000000c33337223 */ /* 0x180fe20000000003 */
[--C-:B0-----:R-:W-:Y:S01]  /*3510*/  FFMA R6, R55, R12, R3.reuse ;  /* 0x0000000c37067223 */ /* 0x101fe20000000003 */
[----:B------:R-:W-:Y:S01]  /*3520*/  FMNMX R7, RZ, R28, !PT ;  /* 0x0000001cff077209 */ /* 0x000fe20007800000 */
[----:B------:R-:W-:Y:S01]  /*3530*/  FADD R2, R57, R2 ;  /* 0x0000000239027221 */ /* 0x000fe20000000000 */
[----:B-1----:R-:W-:Y:S01]  /*3540*/  FMNMX R65, RZ, R10, !PT ;  /* 0x0000000aff417209 */ /* 0x002fe20007800000 */
[-CC-:B------:R-:W-:Y:S01]  /*3550*/  FFMA R10, R47, R12.reuse, R3.reuse ;  /* 0x0000000c2f0a7223 */ /* 0x180fe20000000003 */
[----:B------:R-:W-:Y:S01]  /*3560*/  FFMA R12, R59, R12, R3 ;  /* 0x0000000c3b0c7223 */ /* 0x000fe20000000003 */
[----:B------:R0:W-:Y:S01]  /*3570*/  STG.E desc[UR16][R4.64+0x10108], R7 ;  /* 0x0101080704007986 */ /* 0x0001e2000c101910 */
[----:B------:R-:W-:Y:S01]  /*3580*/  FADD R17, R44, R17 ;  /* 0x000000112c117221 */ /* 0x000fe20000000000 */
[----:B------:R-:W-:Y:S01]  /*3590*/  FADD R32, R32, R13 ;  /* 0x0000000d20207221 */ /* 0x000fe20000000000 */
[----:B------:R-:W-:Y:S01]  /*35a0*/  FMNMX R63, RZ, R63, !PT ;  /* 0x0000003fff3f7209 */ /* 0x000fe20007800000 */
[----:B------:R-:W-:-:S02]  /*35b0*/  FADD R29, R38, R29 ;  /* 0x0000001d261d7221 */ /* 0x000fc40000000000 */
[----:B------:R-:W-:Y:S02]  /*35c0*/  FMNMX R17, RZ, R17, !PT ;  /* 0x00000011ff117209 */ /* 0x000fe40007800000 */
[----:B0-----:R-:W-:-:S05]  /*35d0*/  FMNMX R7, RZ, R2, !PT ;  /* 0x00000002ff077209 */ /* 0x001fca0007800000 */
[----:B------:R-:W-:Y:S01]  /*35e0*/  STG.E desc[UR16][R4.64+0x10104], R7 ;  /* 0x0101040704007986 */ /* 0x000fe2000c101910 */
[----:B------:R-:W-:-:S03]  /*35f0*/  FMNMX R29, RZ, R29, !PT ;  /* 0x0000001dff1d7209 */ /* 0x000fc60007800000 */
[----:B------:R0:W-:Y:S04]  /*3600*/  STG.E desc[UR16][R4.64+0x8], R63 ;  /* 0x0000083f04007986 */ /* 0x0001e8000c101910 */
[----:B------:R-:W-:Y:S01]  /*3610*/  STG.E desc[UR16][R4.64+0xc], R17 ;  /* 0x00000c1104007986 */ /* 0x000fe2000c101910 */
[----:B0-----:R-:W-:-:S03]  /*3620*/  FMNMX R63, RZ, R24, !PT ;  /* 0x00000018ff3f7209 */ /* 0x001fc60007800000 */
[----:B------:R-:W-:Y:S04]  /*3630*/  STG.E desc[UR16][R4.64+0x10008], R67 ;  /* 0x0100084304007986 */ /* 0x000fe8000c101910 */
[----:B------:R-:W-:Y:S04]  /*3640*/  STG.E desc[UR16][R4.64+0x4], R69 ;  /* 0x0000044504007986 */ /* 0x000fe8000c101910 */
[----:B------:R-:W-:Y:S04]  /*3650*/  STG.E desc[UR16][R4.64+0x10004], R63 ;  /* 0x0100043f04007986 */ /* 0x000fe8000c101910 */
[----:B------:R-:W-:Y:S04]  /*3660*/  STG.E desc[UR16][R4.64+0x100], R65 ;  /* 0x0001004104007986 */ /* 0x000fe8000c101910 */
[----:B------:R-:W-:Y:S01]  /*3670*/  STG.E desc[UR16][R4.64+0x10100], R29 ;  /* 0x0101001d04007986 */ /* 0x000fe2000c101910 */
[----:B---3--:R-:W-:-:S05]  /*3680*/  FADD R18, R61, R18 ;  /* 0x000000123d127221 */ /* 0x008fca0000000000 */
[----:B------:R-:W-:Y:S01]  /*3690*/  FMNMX R3, RZ, R18, !PT ;  /* 0x00000012ff037209 */ /* 0x000fe20007800000 */
[----:B--2---:R-:W-:-:S04]  /*36a0*/  FADD R42, R49, R42 ;  /* 0x0000002a312a7221 */ /* 0x004fc80000000000 */
[----:B------:R0:W-:Y:S01]  /*36b0*/  STG.E desc[UR16][R4.64+0x10c], R3 ;  /* 0x00010c0304007986 */ /* 0x0001e2000c101910 */
[----:B----4-:R-:W-:Y:S01]  /*36c0*/  FADD R0, R53, R0 ;  /* 0x0000000035007221 */ /* 0x010fe20000000000 */
[----:B-----5:R-:W-:Y:S01]  /*36d0*/  FADD R30, R45, R30 ;  /* 0x0000001e2d1e7221 */ /* 0x020fe20000000000 */
[----:B------:R-:W-:-:S04]  /*36e0*/  FADD R26, R9, R26 ;  /* 0x0000001a091a7221 */ /* 0x000fc80000000000 */
[----:B------:R-:W-:Y:S02]  /*36f0*/  FMNMX R9, RZ, R30, !PT ;  /* 0x0000001eff097209 */ /* 0x000fe40007800000 */
[----:B0-----:R-:W-:Y:S01]  /*3700*/  FMNMX R3, RZ, R0, !PT ;  /* 0x00000000ff037209 */ /* 0x001fe20007800000 */
[----:B------:R-:W-:Y:S01]  /*3710*/  FADD R16, R41, R16 ;  /* 0x0000001029107221 */ /* 0x000fe20000000000 */
[----:B------:R-:W-:Y:S01]  /*3720*/  FADD R6, R6, R15 ;  /* 0x0000000f06067221 */ /* 0x000fe20000000000 */
[----:B------:R0:W-:Y:S03]  /*3730*/  STG.E desc[UR16][R4.64+0x808], R9 ;  /* 0x0008080904007986 */ /* 0x0001e6000c101910 */
[----:B------:R-:W-:Y:S02]  /*3740*/  FMNMX R13, RZ, R16, !PT ;  /* 0x00000010ff0d7209 */ /* 0x000fe40007800000 */
[----:B------:R-:W-:Y:S01]  /*3750*/  FMNMX R7, RZ, R26, !PT ;  /* 0x0000001aff077209 */ /* 0x000fe20007800000 */
[----:B------:R1:W-:Y:S01]  /*3760*/  STG.E desc[UR16][R4.64+0x10808], R3 ;  /* 0x0108080304007986 */ /* 0x0003e2000c101910 */
[----:B------:R-:W-:Y:S01]  /*3770*/  FADD R27, R52, R27 ;  /* 0x0000001b341b7221 */ /* 0x000fe20000000000 */
[----:B0-----:R-:W-:Y:S01]  /*3780*/  FMNMX R9, RZ, R6, !PT ;  /* 0x00000006ff097209 */ /* 0x001fe20007800000 */
[----:B------:R-:W-:Y:S01]  /*3790*/  FADD R19, R56, R19 ;  /* 0x0000001338137221 */ /* 0x000fe20000000000 */
[----:B-1----:R-:W-:Y:S01]  /*37a0*/  FMNMX R3, RZ, R42, !PT ;  /* 0x0000002aff037209 */ /* 0x002fe20007800000 */
[----:B------:R-:W-:Y:S01]  /*37b0*/  FADD R11, R11, R20 ;  /* 0x000000140b0b7221 */ /* 0x000fe20000000000 */
        /* <DEDUP_REMOVED lines=10> */
[----:B------:R0:W-:Y:S01]  /*3860*/  STG.E desc[UR16][R4.64+0x108], R13 ;  /* 0x0001080d04007986 */ /* 0x0001e2000c101910 */
[----:B------:R-:W-:-:S02]  /*3870*/  FMNMX R41, RZ, R32, !PT ;  /* 0x00000020ff297209 */ /* 0x000fc40007800000 */
[----:B------:R-:W-:Y:S01]  /*3880*/  FMNMX R27, RZ, R27, !PT ;  /* 0x0000001bff1b7209 */ /* 0x000fe20007800000 */
[----:B------:R1:W-:Y:S01]  /*3890*/  STG.E desc[UR16][R4.64+0x804], R7 ;  /* 0x0008040704007986 */ /* 0x0003e2000c101910 */
[----:B------:R-:W-:Y:S02]  /*38a0*/  FMNMX R19, RZ, R19, !PT ;  /* 0x00000013ff137209 */ /* 0x000fe40007800000 */
[----:B------:R-:W-:Y:S01]  /*38b0*/  FMNMX R11, RZ, R11, !PT ;  /* 0x0000000bff0b7209 */ /* 0x000fe20007800000 */
[----:B------:R2:W-:Y:S01]  /*38c0*/  STG.E desc[UR16][R4.64+0x1080c], R9 ;  /* 0x01080c0904007986 */ /* 0x0005e2000c101910 */
[----:B------:R-:W-:Y:S02]  /*38d0*/  FMNMX R17, RZ, R10, !PT ;  /* 0x0000000aff117209 */ /* 0x000fe40007800000 */
[----:B------:R-:W-:Y:S01]  /*38e0*/  FMNMX R31, RZ, R31, !PT ;  /* 0x0000001fff1f7209 */ /* 0x000fe20007800000 */
[----:B------:R3:W-:Y:S01]  /*38f0*/  STG.E desc[UR16][R4.64+0x908], R3 ;  /* 0x0009080304007986 */ /* 0x0007e2000c101910 */
[----:B0-----:R-:W-:-:S02]  /*3900*/  FMNMX R13, RZ, R8, !PT ;  /* 0x00000008ff0d7209 */ /* 0x001fc40007800000 */
[----:B------:R-:W-:Y:S02]  /*3910*/  FMNMX R33, RZ, R33, !PT ;  /* 0x00000021ff217209 */ /* 0x000fe40007800000 */
[----:B------:R-:W-:Y:S02]  /*3920*/  FMNMX R21, RZ, R21, !PT ;  /* 0x00000015ff157209 */ /* 0x000fe40007800000 */
[----:B-1----:R-:W-:Y:S02]  /*3930*/  FMNMX R7, RZ, R14, !PT ;  /* 0x0000000eff077209 */ /* 0x002fe40007800000 */
[----:B------:R-:W-:Y:S02]  /*3940*/  FMNMX R35, RZ, R35, !PT ;  /* 0x00000023ff237209 */ /* 0x000fe40007800000 */
[----:B--2---:R-:W-:Y:S02]  /*3950*/  FMNMX R9, RZ, R22, !PT ;  /* 0x00000016ff097209 */ /* 0x004fe40007800000 */
[----:B------:R-:W-:-:S02]  /*3960*/  FMNMX R23, RZ, R23, !PT ;  /* 0x00000017ff177209 */ /* 0x000fc40007800000 */
[----:B---3--:R-:W-:Y:S01]  /*3970*/  FMNMX R3, RZ, R12, !PT ;  /* 0x0000000cff037209 */ /* 0x008fe20007800000 */
[----:B------:R-:W-:Y:S04]  /*3980*/  STG.E desc[UR16][R4.64+0x104], R41 ;  /* 0x0001042904007986 */ /* 0x000fe8000c101910 */
        /* <DEDUP_REMOVED lines=12> */
[----:B------:R-:W-:Y:S01]  /*3a50*/  STG.E desc[UR16][R4.64+0x1090c], R3 ;  /* 0x01090c0304007986 */ /* 0x000fe2000c101910 */
[----:B------:R-:W-:Y:S05]  /*3a60*/  EXIT ;  /* 0x000000000000794d */ /* 0x000fea0003800000 */
.L_x_15:
[----:B------:R-:W-:-:S00]  /*3a70*/  BRA `(.L_x_15) ;  /* 0xfffffffc00fc7947 */ /* 0x000fc0000383ffff */
[----:B------:R-:W-:-:S00]  /*3a80*/  NOP ;  /* 0x0000000000007918 */ /* 0x000fc00000000000 */
[----:B------:R-:W-:-:S00]  /*3a90*/  NOP ;  /* 0x0000000000007918 */ /* 0x000fc00000000000 */
[----:B------:R-:W-:-:S00]  /*3aa0*/  NOP ;  /* 0x0000000000007918 */ /* 0x000fc00000000000 */
[----:B------:R-:W-:-:S00]  /*3ab0*/  NOP ;  /* 0x0000000000007918 */ /* 0x000fc00000000000 */
[----:B------:R-:W-:-:S00]  /*3ac0*/  NOP ;  /* 0x0000000000007918 */ /* 0x000fc00000000000 */
[----:B------:R-:W-:-:S00]  /*3ad0*/  NOP ;  /* 0x0000000000007918 */ /* 0x000fc00000000000 */
[----:B------:R-:W-:-:S00]  /*3ae0*/  NOP ;  /* 0x0000000000007918 */ /* 0x000fc00000000000 */
[----:B------:R-:W-:-:S00]  /*3af0*/  NOP ;  /* 0x0000000000007918 */ /* 0x000fc00000000000 */
.L_x_16:


//--------------------- .nv.shared.my_kernel_kernel0 --------------------------
	.section	.nv.shared.my_kernel_kernel0,"aw",@nobits
	.sectionflags	@""
	.align	4
.nv.shared.my_kernel_kernel0:
	.zero		22720


//--------------------- .nv.shared.reserved.0     --------------------------
	.section	.nv.shared.reserved.0,"aw",@nobits
	.weak		__nv_reservedSMEM_offset_0_alias
	.size		__nv_reservedSMEM_offset_0_alias, 0, 64
	.other		__nv_reservedSMEM_offset_0_alias,@"STO_CUDA_RESERVED_SHARED STV_DEFAULT"
__nv_reservedSMEM_offset_0_alias:
	.zero		0
	.zero		64


//--------------------- .nv.constant0.my_kernel_kernel0 --------------------------
	.section	.nv.constant0.my_kernel_kernel0,"a",@progbits
	.sectionflags	@""
	.align	4
.nv.constant0.my_kernel_kernel0:
	.zero		944


//--------------------- SYMBOLS --------------------------

	.type		.nv.reservedSmem.offset0,@object
	.size		.nv.reservedSmem.offset0,0x4
	.type		.nv.reservedSmem.cap,@object
	.size		.nv.reservedSmem.cap,0x4
